//
// Generated by NVIDIA NVVM Compiler
//
// Compiler Build ID: CL-36424714
// Cuda compilation tools, release 13.0, V13.0.88
// Based on NVVM 20.0.0
//

.version 9.0
.target sm_100
.address_size 64

	// .globl	_Z9gemm_wmmaPK6__halfS1_PS_mmm
// _ZZ16gemm_wmma_sharedPK6__halfS1_PS_mmmE8A_shared has been demoted
// _ZZ16gemm_wmma_sharedPK6__halfS1_PS_mmmE8B_shared has been demoted

.visible .entry _Z9gemm_wmmaPK6__halfS1_PS_mmm(
	.param .u64 .ptr .align 1 _Z9gemm_wmmaPK6__halfS1_PS_mmm_param_0,
	.param .u64 .ptr .align 1 _Z9gemm_wmmaPK6__halfS1_PS_mmm_param_1,
	.param .u64 .ptr .align 1 _Z9gemm_wmmaPK6__halfS1_PS_mmm_param_2,
	.param .u64 _Z9gemm_wmmaPK6__halfS1_PS_mmm_param_3,
	.param .u64 _Z9gemm_wmmaPK6__halfS1_PS_mmm_param_4,
	.param .u64 _Z9gemm_wmmaPK6__halfS1_PS_mmm_param_5
)
{
	.reg .pred 	%p<9>;
	.reg .b16 	%rs<2>;
	.reg .b32 	%r<158>;
	.reg .b32 	%f<2>;
	.reg .b64 	%rd<69>;

	ld.param.u64 	%rd32, [_Z9gemm_wmmaPK6__halfS1_PS_mmm_param_0];
	ld.param.u64 	%rd33, [_Z9gemm_wmmaPK6__halfS1_PS_mmm_param_1];
	ld.param.u64 	%rd34, [_Z9gemm_wmmaPK6__halfS1_PS_mmm_param_3];
	ld.param.u64 	%rd30, [_Z9gemm_wmmaPK6__halfS1_PS_mmm_param_4];
	ld.param.u64 	%rd31, [_Z9gemm_wmmaPK6__halfS1_PS_mmm_param_5];
	cvta.to.global.u64 	%rd1, %rd33;
	cvta.to.global.u64 	%rd2, %rd32;
	cvt.u32.u64 	%r1, %rd31;
	mov.u32 	%r2, %ctaid.y;
	shl.b32 	%r34, %r2, 4;
	cvt.u64.u32 	%rd3, %r34;
	mov.u32 	%r35, %ctaid.x;
	shl.b32 	%r36, %r35, 4;
	cvt.u64.u32 	%rd4, %r36;
	setp.le.u64 	%p1, %rd34, %rd3;
	setp.le.u64 	%p2, %rd30, %rd4;
	and.pred  	%p3, %p1, %p2;
	@%p3 bra 	$L__BB0_9;
	mov.f32 	%f1, 0f00000000;
	// begin inline asm
	{  cvt.rn.f16.f32 %rs1, %f1;}

	// end inline asm
	mov.b32 	%r154, {%rs1, %rs1};
	add.s32 	%r37, %r1, 30;
	setp.lt.u32 	%p4, %r37, 31;
	mov.u32 	%r155, %r154;
	mov.u32 	%r156, %r154;
	mov.u32 	%r157, %r154;
	@%p4 bra 	$L__BB0_8;
	add.s32 	%r39, %r1, 15;
	shr.s32 	%r40, %r39, 31;
	shr.u32 	%r41, %r40, 28;
	add.s32 	%r42, %r39, %r41;
	shr.s32 	%r43, %r42, 4;
	cvt.u32.u64 	%r4, %rd30;
	max.u32 	%r5, %r43, 1;
	cvt.s64.s32 	%rd5, %r5;
	setp.lt.u32 	%p5, %r43, 4;
	mov.b64 	%rd65, 0;
	mov.u32 	%r155, %r154;
	mov.u32 	%r156, %r154;
	mov.u32 	%r157, %r154;
	@%p5 bra 	$L__BB0_5;
	and.b64  	%rd65, %rd5, -4;
	cvt.u64.u32 	%rd36, %r2;
	mul.lo.s64 	%rd37, %rd31, %rd36;
	shl.b64 	%rd38, %rd37, 5;
	add.s64 	%rd39, %rd38, %rd2;
	add.s64 	%rd63, %rd39, 64;
	shl.b64 	%rd40, %rd4, 1;
	add.s64 	%rd62, %rd1, %rd40;
	shl.b64 	%rd9, %rd30, 7;
	shl.b64 	%rd10, %rd30, 6;
	mov.u64 	%rd64, %rd65;
	mov.u32 	%r155, %r154;
	mov.u32 	%r156, %r154;
	mov.u32 	%r157, %r154;
$L__BB0_4:
	.pragma "nounroll";
	add.s64 	%rd41, %rd63, -64;
	wmma.load.a.sync.aligned.row.m16n16k16.global.f16 	{%r44, %r45, %r46, %r47, %r48, %r49, %r50, %r51}, [%rd41], %r1;
	wmma.load.b.sync.aligned.row.m16n16k16.global.f16 	{%r52, %r53, %r54, %r55, %r56, %r57, %r58, %r59}, [%rd62], %r4;
	wmma.mma.sync.aligned.row.row.m16n16k16.f16.f16 {%r60, %r61, %r62, %r63}, {%r44, %r45, %r46, %r47, %r48, %r49, %r50, %r51}, {%r52, %r53, %r54, %r55, %r56, %r57, %r58, %r59}, {%r157, %r156, %r155, %r154};
	add.s64 	%rd42, %rd63, -32;
	wmma.load.a.sync.aligned.row.m16n16k16.global.f16 	{%r64, %r65, %r66, %r67, %r68, %r69, %r70, %r71}, [%rd42], %r1;
	shl.b64 	%rd43, %rd30, 5;
	add.s64 	%rd44, %rd62, %rd43;
	wmma.load.b.sync.aligned.row.m16n16k16.global.f16 	{%r72, %r73, %r74, %r75, %r76, %r77, %r78, %r79}, [%rd44], %r4;
	wmma.mma.sync.aligned.row.row.m16n16k16.f16.f16 {%r80, %r81, %r82, %r83}, {%r64, %r65, %r66, %r67, %r68, %r69, %r70, %r71}, {%r72, %r73, %r74, %r75, %r76, %r77, %r78, %r79}, {%r60, %r61, %r62, %r63};
	wmma.load.a.sync.aligned.row.m16n16k16.global.f16 	{%r84, %r85, %r86, %r87, %r88, %r89, %r90, %r91}, [%rd63], %r1;
	add.s64 	%rd45, %rd62, %rd10;
	wmma.load.b.sync.aligned.row.m16n16k16.global.f16 	{%r92, %r93, %r94, %r95, %r96, %r97, %r98, %r99}, [%rd45], %r4;
	wmma.mma.sync.aligned.row.row.m16n16k16.f16.f16 {%r100, %r101, %r102, %r103}, {%r84, %r85, %r86, %r87, %r88, %r89, %r90, %r91}, {%r92, %r93, %r94, %r95, %r96, %r97, %r98, %r99}, {%r80, %r81, %r82, %r83};
	add.s64 	%rd46, %rd63, 32;
	wmma.load.a.sync.aligned.row.m16n16k16.global.f16 	{%r104, %r105, %r106, %r107, %r108, %r109, %r110, %r111}, [%rd46], %r1;
	mad.lo.s64 	%rd47, %rd30, 96, %rd62;
	wmma.load.b.sync.aligned.row.m16n16k16.global.f16 	{%r112, %r113, %r114, %r115, %r116, %r117, %r118, %r119}, [%rd47], %r4;
	wmma.mma.sync.aligned.row.row.m16n16k16.f16.f16 {%r157, %r156, %r155, %r154}, {%r104, %r105, %r106, %r107, %r108, %r109, %r110, %r111}, {%r112, %r113, %r114, %r115, %r116, %r117, %r118, %r119}, {%r100, %r101, %r102, %r103};
	add.s64 	%rd64, %rd64, -4;
	add.s64 	%rd63, %rd63, 128;
	add.s64 	%rd62, %rd62, %rd9;
	setp.ne.s64 	%p6, %rd64, 0;
	@%p6 bra 	$L__BB0_4;
$L__BB0_5:
	cvt.s64.s32 	%rd18, %r5;
	and.b32  	%r120, %r5, 3;
	setp.eq.s32 	%p7, %r120, 0;
	@%p7 bra 	$L__BB0_8;
	mul.lo.s64 	%rd48, %rd65, %rd30;
	shl.b64 	%rd49, %rd48, 5;
	shl.b64 	%rd50, %rd4, 1;
	add.s64 	%rd51, %rd49, %rd50;
	add.s64 	%rd68, %rd1, %rd51;
	shl.b64 	%rd20, %rd30, 5;
	cvt.u64.u32 	%rd52, %r2;
	mul.lo.s64 	%rd53, %rd31, %rd52;
	shl.b64 	%rd54, %rd53, 5;
	shl.b64 	%rd55, %rd65, 5;
	add.s64 	%rd56, %rd54, %rd55;
	add.s64 	%rd67, %rd2, %rd56;
	and.b64  	%rd66, %rd18, 3;
$L__BB0_7:
	.pragma "nounroll";
	wmma.load.a.sync.aligned.row.m16n16k16.global.f16 	{%r121, %r122, %r123, %r124, %r125, %r126, %r127, %r128}, [%rd67], %r1;
	wmma.load.b.sync.aligned.row.m16n16k16.global.f16 	{%r129, %r130, %r131, %r132, %r133, %r134, %r135, %r136}, [%rd68], %r4;
	wmma.mma.sync.aligned.row.row.m16n16k16.f16.f16 {%r157, %r156, %r155, %r154}, {%r121, %r122, %r123, %r124, %r125, %r126, %r127, %r128}, {%r129, %r130, %r131, %r132, %r133, %r134, %r135, %r136}, {%r157, %r156, %r155, %r154};
	add.s64 	%rd68, %rd68, %rd20;
	add.s64 	%rd67, %rd67, 32;
	add.s64 	%rd66, %rd66, -1;
	setp.ne.s64 	%p8, %rd66, 0;
	@%p8 bra 	$L__BB0_7;
$L__BB0_8:
	ld.param.u64 	%rd61, [_Z9gemm_wmmaPK6__halfS1_PS_mmm_param_2];
	mad.lo.s64 	%rd57, %rd30, %rd3, %rd4;
	cvta.to.global.u64 	%rd58, %rd61;
	shl.b64 	%rd59, %rd57, 1;
	add.s64 	%rd60, %rd58, %rd59;
	cvt.u32.u64 	%r137, %rd30;
	wmma.store.d.sync.aligned.row.m16n16k16.global.f16 	[%rd60], {%r157, %r156, %r155, %r154}, %r137;
$L__BB0_9:
	ret;

}
	// .globl	_Z16gemm_wmma_sharedPK6__halfS1_PS_mmm
.visible .entry _Z16gemm_wmma_sharedPK6__halfS1_PS_mmm(
	.param .u64 .ptr .align 1 _Z16gemm_wmma_sharedPK6__halfS1_PS_mmm_param_0,
	.param .u64 .ptr .align 1 _Z16gemm_wmma_sharedPK6__halfS1_PS_mmm_param_1,
	.param .u64 .ptr .align 1 _Z16gemm_wmma_sharedPK6__halfS1_PS_mmm_param_2,
	.param .u64 _Z16gemm_wmma_sharedPK6__halfS1_PS_mmm_param_3,
	.param .u64 _Z16gemm_wmma_sharedPK6__halfS1_PS_mmm_param_4,
	.param .u64 _Z16gemm_wmma_sharedPK6__halfS1_PS_mmm_param_5
)
{
	.reg .pred 	%p<59>;
	.reg .b16 	%rs<72>;
	.reg .b32 	%r<152>;
	.reg .b32 	%f<2>;
	.reg .b64 	%rd<113>;
	// demoted variable
	.shared .align 2 .b8 _ZZ16gemm_wmma_sharedPK6__halfS1_PS_mmmE8A_shared[512];
	// demoted variable
	.shared .align 2 .b8 _ZZ16gemm_wmma_sharedPK6__halfS1_PS_mmmE8B_shared[512];
	ld.param.u64 	%rd41, [_Z16gemm_wmma_sharedPK6__halfS1_PS_mmm_param_0];
	ld.param.u64 	%rd42, [_Z16gemm_wmma_sharedPK6__halfS1_PS_mmm_param_1];
	ld.param.u64 	%rd38, [_Z16gemm_wmma_sharedPK6__halfS1_PS_mmm_param_3];
	ld.param.u64 	%rd39, [_Z16gemm_wmma_sharedPK6__halfS1_PS_mmm_param_4];
	ld.param.u64 	%rd40, [_Z16gemm_wmma_sharedPK6__halfS1_PS_mmm_param_5];
	cvta.to.global.u64 	%rd1, %rd41;
	cvta.to.global.u64 	%rd2, %rd42;
	cvt.u32.u64 	%r1, %rd40;
	mov.u32 	%r40, %ctaid.y;
	shl.b32 	%r41, %r40, 4;
	cvt.u64.u32 	%rd3, %r41;
	mov.u32 	%r42, %ctaid.x;
	shl.b32 	%r43, %r42, 4;
	cvt.u64.u32 	%rd4, %r43;
	setp.le.u64 	%p1, %rd38, %rd3;
	setp.le.u64 	%p2, %rd39, %rd4;
	or.pred  	%p3, %p1, %p2;
	@%p3 bra 	$L__BB1_61;
	mov.f32 	%f1, 0f00000000;
	// begin inline asm
	{  cvt.rn.f16.f32 %rs43, %f1;}

	// end inline asm
	mov.b32 	%r148, {%rs43, %rs43};
	add.s32 	%r44, %r1, 30;
	setp.lt.u32 	%p4, %r44, 31;
	mov.u32 	%r149, %r148;
	mov.u32 	%r150, %r148;
	mov.u32 	%r151, %r148;
	@%p4 bra 	$L__BB1_60;
	cvt.u32.u64 	%r45, %rd3;
	cvt.u32.u64 	%r46, %rd4;
	mov.u32 	%r3, %tid.x;
	and.b32  	%r4, %r3, 15;
	add.s32 	%r47, %r1, 15;
	shr.s32 	%r48, %r47, 31;
	shr.u32 	%r49, %r48, 28;
	add.s32 	%r50, %r47, %r49;
	shr.s32 	%r51, %r50, 4;
	max.u32 	%r5, %r51, 1;
	max.u32 	%r52, %r3, 224;
	sub.s32 	%r53, %r52, %r3;
	add.s32 	%r6, %r53, 31;
	shr.u32 	%r54, %r6, 5;
	add.s32 	%r55, %r54, 1;
	and.b32  	%r7, %r55, 3;
	shr.u32 	%r8, %r3, 4;
	add.s32 	%r56, %r45, %r8;
	cvt.u64.u32 	%rd5, %r56;
	shl.b32 	%r57, %r3, 1;
	mov.u32 	%r58, _ZZ16gemm_wmma_sharedPK6__halfS1_PS_mmmE8A_shared;
	add.s32 	%r9, %r58, %r57;
	add.s32 	%r10, %r3, 32;
	shr.u32 	%r11, %r10, 4;
	add.s32 	%r59, %r45, %r11;
	cvt.u64.u32 	%rd6, %r59;
	add.s32 	%r12, %r3, 64;
	shr.u32 	%r13, %r12, 4;
	add.s32 	%r60, %r45, %r13;
	cvt.u64.u32 	%rd7, %r60;
	add.s32 	%r61, %r46, %r4;
	cvt.s64.s32 	%rd8, %r61;
	mov.u32 	%r62, _ZZ16gemm_wmma_sharedPK6__halfS1_PS_mmmE8B_shared;
	add.s32 	%r14, %r62, %r57;
	mov.b64 	%rd107, 0;
	mov.u32 	%r149, %r148;
	mov.u32 	%r150, %r148;
	mov.u32 	%r151, %r148;
$L__BB1_3:
	setp.gt.u32 	%p5, %r3, 255;
	@%p5 bra 	$L__BB1_59;
	setp.eq.s32 	%p6, %r7, 0;
	cvt.u32.u64 	%r63, %rd107;
	shl.b32 	%r19, %r63, 4;
	mov.u32 	%r143, %r3;
	@%p6 bra 	$L__BB1_17;
	setp.gt.u64 	%p7, %rd38, %rd5;
	add.s32 	%r65, %r19, %r4;
	cvt.s64.s32 	%rd10, %r65;
	setp.gt.u64 	%p8, %rd40, %rd10;
	and.pred  	%p9, %p7, %p8;
	@%p9 bra 	$L__BB1_7;
	mov.b32 	%r66, 0;
	// begin inline asm
	cvt.rn.f16.s32 %rs58, %r66;
	// end inline asm
	bra.uni 	$L__BB1_8;
$L__BB1_7:
	mad.lo.s64 	%rd44, %rd40, %rd5, %rd10;
	shl.b64 	%rd45, %rd44, 1;
	add.s64 	%rd46, %rd1, %rd45;
	ld.global.nc.u16 	%rs58, [%rd46];
$L__BB1_8:
	setp.eq.s32 	%p10, %r7, 1;
	st.shared.u16 	[%r9], %rs58;
	mov.u32 	%r143, %r10;
	@%p10 bra 	$L__BB1_17;
	setp.gt.u64 	%p12, %rd38, %rd6;
	and.pred  	%p13, %p12, %p8;
	@%p13 bra 	$L__BB1_11;
	mov.b32 	%r67, 0;
	// begin inline asm
	cvt.rn.f16.s32 %rs59, %r67;
	// end inline asm
	bra.uni 	$L__BB1_12;
$L__BB1_11:
	mad.lo.s64 	%rd48, %rd40, %rd6, %rd10;
	shl.b64 	%rd49, %rd48, 1;
	add.s64 	%rd50, %rd1, %rd49;
	ld.global.nc.u16 	%rs59, [%rd50];
$L__BB1_12:
	setp.eq.s32 	%p14, %r7, 2;
	st.shared.u16 	[%r9+64], %rs59;
	mov.u32 	%r143, %r12;
	@%p14 bra 	$L__BB1_17;
	setp.gt.u64 	%p16, %rd38, %rd7;
	and.pred  	%p17, %p16, %p8;
	@%p17 bra 	$L__BB1_15;
	mov.b32 	%r68, 0;
	// begin inline asm
	cvt.rn.f16.s32 %rs60, %r68;
	// end inline asm
	bra.uni 	$L__BB1_16;
$L__BB1_15:
	mad.lo.s64 	%rd52, %rd40, %rd7, %rd10;
	shl.b64 	%rd53, %rd52, 1;
	add.s64 	%rd54, %rd1, %rd53;
	ld.global.nc.u16 	%rs60, [%rd54];
$L__BB1_16:
	add.s32 	%r143, %r3, 96;
	st.shared.u16 	[%r9+128], %rs60;
$L__BB1_17:
	setp.lt.u32 	%p18, %r6, 96;
	@%p18 bra 	$L__BB1_21;
	cvt.u32.u64 	%r69, %rd3;
	add.s32 	%r70, %r19, %r4;
	cvt.s64.s32 	%rd11, %r70;
	add.s32 	%r71, %r143, 96;
	shr.u32 	%r72, %r71, 4;
	add.s32 	%r73, %r69, %r72;
	cvt.u64.u32 	%rd111, %r73;
	shl.b64 	%rd55, %rd40, 1;
	mad.lo.s64 	%rd13, %rd55, %rd111, %rd1;
	mul.wide.s32 	%rd112, %r70, 2;
	add.s32 	%r74, %r143, 64;
	shr.u32 	%r75, %r74, 4;
	add.s32 	%r76, %r69, %r75;
	cvt.u64.u32 	%rd110, %r76;
	add.s32 	%r77, %r143, 32;
	shr.u32 	%r78, %r77, 4;
	add.s32 	%r79, %r69, %r78;
	cvt.u64.u32 	%rd109, %r79;
	mad.lo.s64 	%rd17, %rd55, %rd109, %rd1;
	shr.u32 	%r80, %r143, 4;
	add.s32 	%r81, %r69, %r80;
	cvt.u64.u32 	%rd108, %r81;
	shl.b32 	%r82, %r143, 1;
	mov.u32 	%r83, _ZZ16gemm_wmma_sharedPK6__halfS1_PS_mmmE8A_shared;
	add.s32 	%r84, %r83, %r82;
	add.s32 	%r145, %r84, 128;
	mov.u32 	%r146, %r143;
$L__BB1_19:
	setp.le.u64 	%p19, %rd40, %rd11;
	setp.le.u64 	%p20, %rd38, %rd108;
	or.pred  	%p21, %p20, %p19;
	@%p21 bra 	$L__BB1_37;
	cvt.u32.u64 	%r86, %rd3;
	shr.u32 	%r87, %r143, 4;
	add.s32 	%r88, %r86, %r87;
	cvt.u64.u32 	%rd57, %r88;
	mul.lo.s64 	%rd58, %rd40, %rd57;
	shl.b64 	%rd59, %rd58, 1;
	add.s64 	%rd60, %rd1, %rd59;
	add.s64 	%rd61, %rd60, %rd112;
	ld.global.nc.u16 	%rs64, [%rd61];
	bra.uni 	$L__BB1_38;
$L__BB1_21:
	mov.u32 	%r144, %r3;
	@%p6 bra 	$L__BB1_34;
	setp.gt.u64 	%p33, %rd39, %rd8;
	add.s32 	%r96, %r19, %r8;
	cvt.s64.s32 	%rd19, %r96;
	setp.gt.u64 	%p34, %rd40, %rd19;
	and.pred  	%p35, %p34, %p33;
	@%p35 bra 	$L__BB1_24;
	mov.b32 	%r97, 0;
	// begin inline asm
	cvt.rn.f16.s32 %rs61, %r97;
	// end inline asm
	bra.uni 	$L__BB1_25;
$L__BB1_24:
	mad.lo.s64 	%rd74, %rd39, %rd19, %rd8;
	shl.b64 	%rd75, %rd74, 1;
	add.s64 	%rd76, %rd2, %rd75;
	ld.global.nc.u16 	%rs61, [%rd76];
$L__BB1_25:
	setp.eq.s32 	%p36, %r7, 1;
	st.shared.u16 	[%r14], %rs61;
	mov.u32 	%r144, %r10;
	@%p36 bra 	$L__BB1_34;
	add.s32 	%r98, %r19, %r11;
	cvt.s64.s32 	%rd20, %r98;
	setp.gt.u64 	%p38, %rd40, %rd20;
	and.pred  	%p39, %p38, %p33;
	@%p39 bra 	$L__BB1_28;
	mov.b32 	%r99, 0;
	// begin inline asm
	cvt.rn.f16.s32 %rs62, %r99;
	// end inline asm
	bra.uni 	$L__BB1_29;
$L__BB1_28:
	mad.lo.s64 	%rd78, %rd39, %rd20, %rd8;
	shl.b64 	%rd79, %rd78, 1;
	add.s64 	%rd80, %rd2, %rd79;
	ld.global.nc.u16 	%rs62, [%rd80];
$L__BB1_29:
	setp.eq.s32 	%p40, %r7, 2;
	st.shared.u16 	[%r14+64], %rs62;
	mov.u32 	%r144, %r12;
	@%p40 bra 	$L__BB1_34;
	add.s32 	%r100, %r19, %r13;
	cvt.s64.s32 	%rd21, %r100;
	setp.gt.u64 	%p42, %rd40, %rd21;
	and.pred  	%p43, %p42, %p33;
	@%p43 bra 	$L__BB1_32;
	mov.b32 	%r101, 0;
	// begin inline asm
	cvt.rn.f16.s32 %rs63, %r101;
	// end inline asm
	bra.uni 	$L__BB1_33;
$L__BB1_32:
	mad.lo.s64 	%rd82, %rd39, %rd21, %rd8;
	shl.b64 	%rd83, %rd82, 1;
	add.s64 	%rd84, %rd2, %rd83;
	ld.global.nc.u16 	%rs63, [%rd84];
$L__BB1_33:
	add.s32 	%r144, %r3, 96;
	st.shared.u16 	[%r14+128], %rs63;
$L__BB1_34:
	@%p18 bra 	$L__BB1_59;
$L__BB1_35:
	setp.le.u64 	%p45, %rd39, %rd8;
	shr.u32 	%r102, %r144, 4;
	add.s32 	%r103, %r19, %r102;
	cvt.s64.s32 	%rd32, %r103;
	setp.le.u64 	%p46, %rd40, %rd32;
	or.pred  	%p47, %p46, %p45;
	@%p47 bra 	$L__BB1_48;
	mad.lo.s64 	%rd86, %rd39, %rd32, %rd8;
	shl.b64 	%rd87, %rd86, 1;
	add.s64 	%rd88, %rd2, %rd87;
	ld.global.nc.u16 	%rs68, [%rd88];
	bra.uni 	$L__BB1_49;
$L__BB1_37:
	mov.b32 	%r85, 0;
	// begin inline asm
	cvt.rn.f16.s32 %rs64, %r85;
	// end inline asm
$L__BB1_38:
	setp.gt.u64 	%p22, %rd40, %rd11;
	st.shared.u16 	[%r145+-128], %rs64;
	setp.gt.u64 	%p23, %rd38, %rd109;
	and.pred  	%p24, %p23, %p22;
	@%p24 bra 	$L__BB1_40;
	mov.b32 	%r89, 0;
	// begin inline asm
	cvt.rn.f16.s32 %rs65, %r89;
	// end inline asm
	bra.uni 	$L__BB1_41;
$L__BB1_40:
	add.s64 	%rd63, %rd17, %rd112;
	ld.global.nc.u16 	%rs65, [%rd63];
$L__BB1_41:
	st.shared.u16 	[%r145+-64], %rs65;
	setp.gt.u64 	%p26, %rd38, %rd110;
	and.pred  	%p27, %p26, %p22;
	@%p27 bra 	$L__BB1_43;
	mov.b32 	%r90, 0;
	// begin inline asm
	cvt.rn.f16.s32 %rs66, %r90;
	// end inline asm
	bra.uni 	$L__BB1_44;
$L__BB1_43:
	cvt.u32.u64 	%r91, %rd3;
	add.s32 	%r92, %r143, 64;
	shr.u32 	%r93, %r92, 4;
	add.s32 	%r94, %r91, %r93;
	cvt.u64.u32 	%rd65, %r94;
	mul.lo.s64 	%rd66, %rd40, %rd65;
	shl.b64 	%rd67, %rd66, 1;
	add.s64 	%rd68, %rd1, %rd67;
	add.s64 	%rd69, %rd68, %rd112;
	ld.global.nc.u16 	%rs66, [%rd69];
$L__BB1_44:
	st.shared.u16 	[%r145], %rs66;
	setp.gt.u64 	%p29, %rd38, %rd111;
	and.pred  	%p30, %p29, %p22;
	@%p30 bra 	$L__BB1_46;
	mov.b32 	%r95, 0;
	// begin inline asm
	cvt.rn.f16.s32 %rs67, %r95;
	// end inline asm
	bra.uni 	$L__BB1_47;
$L__BB1_46:
	add.s64 	%rd71, %rd13, %rd112;
	ld.global.nc.u16 	%rs67, [%rd71];
$L__BB1_47:
	st.shared.u16 	[%r145+64], %rs67;
	add.s32 	%r27, %r146, 128;
	shl.b64 	%rd72, %rd40, 4;
	add.s64 	%rd112, %rd112, %rd72;
	add.s64 	%rd111, %rd111, 8;
	add.s64 	%rd110, %rd110, 8;
	add.s64 	%rd109, %rd109, 8;
	add.s64 	%rd108, %rd108, 8;
	add.s32 	%r145, %r145, 256;
	setp.lt.u32 	%p31, %r146, 128;
	mov.u32 	%r146, %r27;
	@%p31 bra 	$L__BB1_19;
	bra.uni 	$L__BB1_21;
$L__BB1_48:
	mov.b32 	%r104, 0;
	// begin inline asm
	cvt.rn.f16.s32 %rs68, %r104;
	// end inline asm
$L__BB1_49:
	setp.gt.u64 	%p48, %rd39, %rd8;
	shl.b32 	%r105, %r144, 1;
	mov.u32 	%r106, _ZZ16gemm_wmma_sharedPK6__halfS1_PS_mmmE8B_shared;
	add.s32 	%r30, %r106, %r105;
	st.shared.u16 	[%r30], %rs68;
	add.s32 	%r107, %r144, 32;
	shr.u32 	%r108, %r107, 4;
	add.s32 	%r109, %r19, %r108;
	cvt.s64.s32 	%rd33, %r109;
	setp.gt.u64 	%p49, %rd40, %rd33;
	and.pred  	%p50, %p49, %p48;
	@%p50 bra 	$L__BB1_51;
	mov.b32 	%r110, 0;
	// begin inline asm
	cvt.rn.f16.s32 %rs69, %r110;
	// end inline asm
	bra.uni 	$L__BB1_52;
$L__BB1_51:
	mad.lo.s64 	%rd90, %rd39, %rd33, %rd8;
	shl.b64 	%rd91, %rd90, 1;
	add.s64 	%rd92, %rd2, %rd91;
	ld.global.nc.u16 	%rs69, [%rd92];
$L__BB1_52:
	st.shared.u16 	[%r30+64], %rs69;
	add.s32 	%r111, %r144, 64;
	shr.u32 	%r112, %r111, 4;
	add.s32 	%r113, %r19, %r112;
	cvt.s64.s32 	%rd34, %r113;
	setp.gt.u64 	%p52, %rd40, %rd34;
	and.pred  	%p53, %p52, %p48;
	@%p53 bra 	$L__BB1_54;
	mov.b32 	%r114, 0;
	// begin inline asm
	cvt.rn.f16.s32 %rs70, %r114;
	// end inline asm
	bra.uni 	$L__BB1_55;
$L__BB1_54:
	mad.lo.s64 	%rd94, %rd39, %rd34, %rd8;
	shl.b64 	%rd95, %rd94, 1;
	add.s64 	%rd96, %rd2, %rd95;
	ld.global.nc.u16 	%rs70, [%rd96];
$L__BB1_55:
	st.shared.u16 	[%r30+128], %rs70;
	add.s32 	%r115, %r144, 96;
	shr.u32 	%r116, %r115, 4;
	add.s32 	%r117, %r19, %r116;
	cvt.s64.s32 	%rd35, %r117;
	setp.gt.u64 	%p55, %rd40, %rd35;
	and.pred  	%p56, %p55, %p48;
	@%p56 bra 	$L__BB1_57;
	mov.b32 	%r118, 0;
	// begin inline asm
	cvt.rn.f16.s32 %rs71, %r118;
	// end inline asm
	bra.uni 	$L__BB1_58;
$L__BB1_57:
	mad.lo.s64 	%rd98, %rd39, %rd35, %rd8;
	shl.b64 	%rd99, %rd98, 1;
	add.s64 	%rd100, %rd2, %rd99;
	ld.global.nc.u16 	%rs71, [%rd100];
$L__BB1_58:
	st.shared.u16 	[%r30+192], %rs71;
	add.s32 	%r31, %r144, 128;
	setp.lt.u32 	%p57, %r144, 128;
	mov.u32 	%r144, %r31;
	@%p57 bra 	$L__BB1_35;
$L__BB1_59:
	bar.warp.sync 	-1;
	mov.u32 	%r119, _ZZ16gemm_wmma_sharedPK6__halfS1_PS_mmmE8A_shared;
	mov.b32 	%r120, 16;
	wmma.load.a.sync.aligned.row.m16n16k16.shared.f16 	{%r121, %r122, %r123, %r124, %r125, %r126, %r127, %r128}, [%r119], %r120;
	mov.u32 	%r129, _ZZ16gemm_wmma_sharedPK6__halfS1_PS_mmmE8B_shared;
	wmma.load.b.sync.aligned.row.m16n16k16.shared.f16 	{%r130, %r131, %r132, %r133, %r134, %r135, %r136, %r137}, [%r129], %r120;
	wmma.mma.sync.aligned.row.row.m16n16k16.f16.f16 {%r151, %r150, %r149, %r148}, {%r121, %r122, %r123, %r124, %r125, %r126, %r127, %r128}, {%r130, %r131, %r132, %r133, %r134, %r135, %r136, %r137}, {%r151, %r150, %r149, %r148};
	add.s64 	%rd107, %rd107, 1;
	cvt.s64.s32 	%rd101, %r5;
	setp.ne.s64 	%p58, %rd107, %rd101;
	@%p58 bra 	$L__BB1_3;
$L__BB1_60:
	ld.param.u64 	%rd106, [_Z16gemm_wmma_sharedPK6__halfS1_PS_mmm_param_2];
	mad.lo.s64 	%rd102, %rd39, %rd3, %rd4;
	cvta.to.global.u64 	%rd103, %rd106;
	shl.b64 	%rd104, %rd102, 1;
	add.s64 	%rd105, %rd103, %rd104;
	cvt.u32.u64 	%r138, %rd39;
	wmma.store.d.sync.aligned.row.m16n16k16.global.f16 	[%rd105], {%r151, %r150, %r149, %r148}, %r138;
$L__BB1_61:
	ret;

}


// ===== COMPILED SASS (sm_100) =====

	.target	sm_100

	.elftype	@"ET_EXEC"


//--------------------- .note.nv.tkinfo           --------------------------
	.section	.note.nv.tkinfo,"",@"SHT_NOTE"
	.sectionflags	@"SHF_NOTE_NV_TKINFO"
	.tkinfo
        /*0018*/ 	.word	0x00000002
        /*0030*/ 	.string	""
        /*0030*/ 	.string	"ptxas"
        /*0030*/ 	.string	"Cuda compilation tools, release 13.0, V13.0.88"
        /*0030*/ 	.string	"Build cuda_13.0.r13.0/compiler.36424714_0"
        /*0030*/ 	.string	"-arch sm_100 -m 64 "



//--------------------- .note.nv.cuinfo           --------------------------
	.section	.note.nv.cuinfo,"",@"SHT_NOTE"
	.sectionflags	@"SHF_NOTE_NV_CUINFO"
        /*0018*/ 	.short	0x0002
        /*001a*/ 	.short	0x0064
        /*001c*/ 	.short	0x0082
	.zero		2


//--------------------- .nv.info                  --------------------------
	.section	.nv.info,"",@"SHT_CUDA_INFO"
	.align	4


	//----- nvinfo : EIATTR_REGCOUNT
	.align		4
        /*0000*/ 	.byte	0x04, 0x2f
        /*0002*/ 	.short	(.L_1 - .L_0)
	.align		4
.L_0:
        /*0004*/ 	.word	index@(_Z9gemm_wmmaPK6__halfS1_PS_mmm)
        /*0008*/ 	.word	0x00000020


	//----- nvinfo : EIATTR_FRAME_SIZE
	.align		4
.L_1:
        /*000c*/ 	.byte	0x04, 0x11
        /*000e*/ 	.short	(.L_3 - .L_2)
	.align		4
.L_2:
        /*0010*/ 	.word	index@(_Z9gemm_wmmaPK6__halfS1_PS_mmm)
        /*0014*/ 	.word	0x00000000


	//----- nvinfo : EIATTR_REGCOUNT
	.align		4
.L_3:
        /*0018*/ 	.byte	0x04, 0x2f
        /*001a*/ 	.short	(.L_5 - .L_4)
	.align		4
.L_4:
        /*001c*/ 	.word	index@(_Z16gemm_wmma_sharedPK6__halfS1_PS_mmm)
        /*0020*/ 	.word	0x00000028


	//----- nvinfo : EIATTR_FRAME_SIZE
	.align		4
.L_5:
        /*0024*/ 	.byte	0x04, 0x11
        /*0026*/ 	.short	(.L_7 - .L_6)
	.align		4
.L_6:
        /*0028*/ 	.word	index@(_Z16gemm_wmma_sharedPK6__halfS1_PS_mmm)
        /*002c*/ 	.word	0x00000000


	//----- nvinfo : EIATTR_MIN_STACK_SIZE
	.align		4
.L_7:
        /*0030*/ 	.byte	0x04, 0x12
        /*0032*/ 	.short	(.L_9 - .L_8)
	.align		4
.L_8:
        /*0034*/ 	.word	index@(_Z16gemm_wmma_sharedPK6__halfS1_PS_mmm)
        /*0038*/ 	.word	0x00000000


	//----- nvinfo : EIATTR_MIN_STACK_SIZE
	.align		4
.L_9:
        /*003c*/ 	.byte	0x04, 0x12
        /*003e*/ 	.short	(.L_11 - .L_10)
	.align		4
.L_10:
        /*0040*/ 	.word	index@(_Z9gemm_wmmaPK6__halfS1_PS_mmm)
        /*0044*/ 	.word	0x00000000
.L_11:


//--------------------- .nv.compat                --------------------------
	.section	.nv.compat,"",@"SHT_CUDA_COMPAT_INFO"
	.align	4
        /*0000*/ 	.byte	0x02, 0x09, 0x00, 0x00, 0x02, 0x02, 0x01, 0x00, 0x02, 0x05, 0x05, 0x00, 0x03, 0x07, 0x01, 0x01
        /*0010*/ 	.byte	0x02, 0x03, 0x00, 0x00, 0x02, 0x06, 0x01, 0x00, 0x04, 0x0b, 0x08, 0x00, 0x09, 0x00, 0x00, 0x00
        /*0020*/ 	.byte	0x00, 0x00, 0x00, 0x00


//--------------------- .nv.info._Z16gemm_wmma_sharedPK6__halfS1_PS_mmm --------------------------
	.section	.nv.info._Z16gemm_wmma_sharedPK6__halfS1_PS_mmm,"",@"SHT_CUDA_INFO"
	.sectionflags	@""
	.align	4


	//----- nvinfo : EIATTR_CUDA_API_VERSION
	.align		4
        /*0000*/ 	.byte	0x04, 0x37
        /*0002*/ 	.short	(.L_13 - .L_12)
.L_12:
        /*0004*/ 	.word	0x00000082


	//----- nvinfo : EIATTR_KPARAM_INFO
	.align		4
.L_13:
        /*0008*/ 	.byte	0x04, 0x17
        /*000a*/ 	.short	(.L_15 - .L_14)
.L_14:
        /*000c*/ 	.word	0x00000000
        /*0010*/ 	.short	0x0005
        /*0012*/ 	.short	0x0028
        /*0014*/ 	.byte	0x00, 0xf0, 0x21, 0x00


	//----- nvinfo : EIATTR_KPARAM_INFO
	.align		4
.L_15:
        /*0018*/ 	.byte	0x04, 0x17
        /*001a*/ 	.short	(.L_17 - .L_16)
.L_16:
        /*001c*/ 	.word	0x00000000
        /*0020*/ 	.short	0x0004
        /*0022*/ 	.short	0x0020
        /*0024*/ 	.byte	0x00, 0xf0, 0x21, 0x00


	//----- nvinfo : EIATTR_KPARAM_INFO
	.align		4
.L_17:
        /*0028*/ 	.byte	0x04, 0x17
        /*002a*/ 	.short	(.L_19 - .L_18)
.L_18:
        /*002c*/ 	.word	0x00000000
        /*0030*/ 	.short	0x0003
        /*0032*/ 	.short	0x0018
        /*0034*/ 	.byte	0x00, 0xf0, 0x21, 0x00


	//----- nvinfo : EIATTR_KPARAM_INFO
	.align		4
.L_19:
        /*0038*/ 	.byte	0x04, 0x17
        /*003a*/ 	.short	(.L_21 - .L_20)
.L_20:
        /*003c*/ 	.word	0x00000000
        /*0040*/ 	.short	0x0002
        /*0042*/ 	.short	0x0010
        /*0044*/ 	.byte	0x00, 0xf5, 0x21, 0x00


	//----- nvinfo : EIATTR_KPARAM_INFO
	.align		4
.L_21:
        /*0048*/ 	.byte	0x04, 0x17
        /*004a*/ 	.short	(.L_23 - .L_22)
.L_22:
        /*004c*/ 	.word	0x00000000
        /*0050*/ 	.short	0x0001
        /*0052*/ 	.short	0x0008
        /*0054*/ 	.byte	0x00, 0xf5, 0x21, 0x00


	//----- nvinfo : EIATTR_KPARAM_INFO
	.align		4
.L_23:
        /*0058*/ 	.byte	0x04, 0x17
        /*005a*/ 	.short	(.L_25 - .L_24)
.L_24:
        /*005c*/ 	.word	0x00000000
        /*0060*/ 	.short	0x0000
        /*0062*/ 	.short	0x0000
        /*0064*/ 	.byte	0x00, 0xf5, 0x21, 0x00


	//----- nvinfo : EIATTR_SPARSE_MMA_MASK
	.align		4
.L_25:
        /*0068*/ 	.byte	0x03, 0x50
        /*006a*/ 	.short	0x0000


	//----- nvinfo : EIATTR_WMMA_USED
	.align		4
        /*006c*/ 	.byte	0x01, 0x2b
	.zero		2


	//----- nvinfo : EIATTR_MAXREG_COUNT
	.align		4
        /*0070*/ 	.byte	0x03, 0x1b
        /*0072*/ 	.short	0x00ff


	//----- nvinfo : EIATTR_MERCURY_ISA_VERSION
	.align		4
        /*0074*/ 	.byte	0x03, 0x5f
        /*0076*/ 	.short	0x0101


	//----- nvinfo : EIATTR_COOP_GROUP_MASK_REGIDS
	.align		4
        /*0078*/ 	.byte	0x04, 0x29
        /*007a*/ 	.short	(.L_27 - .L_26)


	//   ....[0]....
.L_26:
        /*007c*/ 	.word	0xffffffff


	//----- nvinfo : EIATTR_COOP_GROUP_INSTR_OFFSETS
	.align		4
.L_27:
        /*0080*/ 	.byte	0x04, 0x28
        /*0082*/ 	.short	(.L_29 - .L_28)


	//   ....[0]....
.L_28:
        /*0084*/ 	.word	0x00001750


	//----- nvinfo : EIATTR_VRC_CTA_INIT_COUNT
	.align		4
.L_29:
        /*0088*/ 	.byte	0x02, 0x4a
	.zero		1
	.zero		1


	//----- nvinfo : EIATTR_EXIT_INSTR_OFFSETS
	.align		4
        /*008c*/ 	.byte	0x04, 0x1c
        /*008e*/ 	.short	(.L_31 - .L_30)


	//   ....[0]....
.L_30:
        /*0090*/ 	.word	0x000000b0


	//   ....[1]....
        /*0094*/ 	.word	0x00001a20


	//----- nvinfo : EIATTR_CRS_STACK_SIZE
	.align		4
.L_31:
        /*0098*/ 	.byte	0x04, 0x1e
        /*009a*/ 	.short	(.L_33 - .L_32)
.L_32:
        /*009c*/ 	.word	0x00000000


	//----- nvinfo : EIATTR_CBANK_PARAM_SIZE
	.align		4
.L_33:
        /*00a0*/ 	.byte	0x03, 0x19
        /*00a2*/ 	.short	0x0030


	//----- nvinfo : EIATTR_PARAM_CBANK
	.align		4
        /*00a4*/ 	.byte	0x04, 0x0a
        /*00a6*/ 	.short	(.L_35 - .L_34)
	.align		4
.L_34:
        /*00a8*/ 	.word	index@(.nv.constant0._Z16gemm_wmma_sharedPK6__halfS1_PS_mmm)
        /*00ac*/ 	.short	0x0380
        /*00ae*/ 	.short	0x0030


	//----- nvinfo : EIATTR_SW_WAR
	.align		4
.L_35:
        /*00b0*/ 	.byte	0x04, 0x36
        /*00b2*/ 	.short	(.L_37 - .L_36)
.L_36:
        /*00b4*/ 	.word	0x00000008
.L_37:


//--------------------- .nv.info._Z9gemm_wmmaPK6__halfS1_PS_mmm --------------------------
	.section	.nv.info._Z9gemm_wmmaPK6__halfS1_PS_mmm,"",@"SHT_CUDA_INFO"
	.sectionflags	@""
	.align	4


	//----- nvinfo : EIATTR_CUDA_API_VERSION
	.align		4
        /*0000*/ 	.byte	0x04, 0x37
        /*0002*/ 	.short	(.L_39 - .L_38)
.L_38:
        /*0004*/ 	.word	0x00000082


	//----- nvinfo : EIATTR_KPARAM_INFO
	.align		4
.L_39:
        /*0008*/ 	.byte	0x04, 0x17
        /*000a*/ 	.short	(.L_41 - .L_40)
.L_40:
        /*000c*/ 	.word	0x00000000
        /*0010*/ 	.short	0x0005
        /*0012*/ 	.short	0x0028
        /*0014*/ 	.byte	0x00, 0xf0, 0x21, 0x00


	//----- nvinfo : EIATTR_KPARAM_INFO
	.align		4
.L_41:
        /*0018*/ 	.byte	0x04, 0x17
        /*001a*/ 	.short	(.L_43 - .L_42)
.L_42:
        /*001c*/ 	.word	0x00000000
        /*0020*/ 	.short	0x0004
        /*0022*/ 	.short	0x0020
        /*0024*/ 	.byte	0x00, 0xf0, 0x21, 0x00


	//----- nvinfo : EIATTR_KPARAM_INFO
	.align		4
.L_43:
        /*0028*/ 	.byte	0x04, 0x17
        /*002a*/ 	.short	(.L_45 - .L_44)
.L_44:
        /*002c*/ 	.word	0x00000000
        /*0030*/ 	.short	0x0003
        /*0032*/ 	.short	0x0018
        /*0034*/ 	.byte	0x00, 0xf0, 0x21, 0x00


	//----- nvinfo : EIATTR_KPARAM_INFO
	.align		4
.L_45:
        /*0038*/ 	.byte	0x04, 0x17
        /*003a*/ 	.short	(.L_47 - .L_46)
.L_46:
        /*003c*/ 	.word	0x00000000
        /*0040*/ 	.short	0x0002
        /*0042*/ 	.short	0x0010
        /*0044*/ 	.byte	0x00, 0xf5, 0x21, 0x00


	//----- nvinfo : EIATTR_KPARAM_INFO
	.align		4
.L_47:
        /*0048*/ 	.byte	0x04, 0x17
        /*004a*/ 	.short	(.L_49 - .L_48)
.L_48:
        /*004c*/ 	.word	0x00000000
        /*0050*/ 	.short	0x0001
        /*0052*/ 	.short	0x0008
        /*0054*/ 	.byte	0x00, 0xf5, 0x21, 0x00


	//----- nvinfo : EIATTR_KPARAM_INFO
	.align		4
.L_49:
        /*0058*/ 	.byte	0x04, 0x17
        /*005a*/ 	.short	(.L_51 - .L_50)
.L_50:
        /*005c*/ 	.word	0x00000000
        /*0060*/ 	.short	0x0000
        /*0062*/ 	.short	0x0000
        /*0064*/ 	.byte	0x00, 0xf5, 0x21, 0x00


	//----- nvinfo : EIATTR_SPARSE_MMA_MASK
	.align		4
.L_51:
        /*0068*/ 	.byte	0x03, 0x50
        /*006a*/ 	.short	0x0000


	//----- nvinfo : EIATTR_WMMA_USED
	.align		4
        /*006c*/ 	.byte	0x01, 0x2b
	.zero		2


	//----- nvinfo : EIATTR_MAXREG_COUNT
	.align		4
        /*0070*/ 	.byte	0x03, 0x1b
        /*0072*/ 	.short	0x00ff


	//----- nvinfo : EIATTR_MERCURY_ISA_VERSION
	.align		4
        /*0074*/ 	.byte	0x03, 0x5f
        /*0076*/ 	.short	0x0101


	//----- nvinfo : EIATTR_VRC_CTA_INIT_COUNT
	.align		4
        /*0078*/ 	.byte	0x02, 0x4a
	.zero		1
	.zero		1


	//----- nvinfo : EIATTR_EXIT_INSTR_OFFSETS
	.align		4
        /*007c*/ 	.byte	0x04, 0x1c
        /*007e*/ 	.short	(.L_53 - .L_52)


	//   ....[0]....
.L_52:
        /*0080*/ 	.word	0x000000c0


	//   ....[1]....
        /*0084*/ 	.word	0x00000fd0


	//----- nvinfo : EIATTR_CBANK_PARAM_SIZE
	.align		4
.L_53:
        /*0088*/ 	.byte	0x03, 0x19
        /*008a*/ 	.short	0x0030


	//----- nvinfo : EIATTR_PARAM_CBANK
	.align		4
        /*008c*/ 	.byte	0x04, 0x0a
        /*008e*/ 	.short	(.L_55 - .L_54)
	.align		4
.L_54:
        /*0090*/ 	.word	index@(.nv.constant0._Z9gemm_wmmaPK6__halfS1_PS_mmm)
        /*0094*/ 	.short	0x0380
        /*0096*/ 	.short	0x0030


	//----- nvinfo : EIATTR_SW_WAR
	.align		4
.L_55:
        /*0098*/ 	.byte	0x04, 0x36
        /*009a*/ 	.short	(.L_57 - .L_56)
.L_56:
        /*009c*/ 	.word	0x00000008
.L_57:


//--------------------- .nv.callgraph             --------------------------
	.section	.nv.callgraph,"",@"SHT_CUDA_CALLGRAPH"
	.align	4
	.sectionentsize	8
	.align		4
        /*0000*/ 	.word	0x00000000
	.align		4
        /*0004*/ 	.word	0xffffffff
	.align		4
        /*0008*/ 	.word	0x00000000
	.align		4
        /*000c*/ 	.word	0xfffffffe
	.align		4
        /*0010*/ 	.word	0x00000000
	.align		4
        /*0014*/ 	.word	0xfffffffd
	.align		4
        /*0018*/ 	.word	0x00000000
	.align		4
        /*001c*/ 	.word	0xfffffffc


//--------------------- .text._Z16gemm_wmma_sharedPK6__halfS1_PS_mmm --------------------------
	.section	.text._Z16gemm_wmma_sharedPK6__halfS1_PS_mmm,"ax",@progbits
	.align	128
        .global         _Z16gemm_wmma_sharedPK6__halfS1_PS_mmm
        .type           _Z16gemm_wmma_sharedPK6__halfS1_PS_mmm,@function
        .size           _Z16gemm_wmma_sharedPK6__halfS1_PS_mmm,(.L_x_30 - _Z16gemm_wmma_sharedPK6__halfS1_PS_mmm)
        .other          _Z16gemm_wmma_sharedPK6__halfS1_PS_mmm,@"STO_CUDA_ENTRY STV_DEFAULT"
_Z16gemm_wmma_sharedPK6__halfS1_PS_mmm:
.text._Z16gemm_wmma_sharedPK6__halfS1_PS_mmm:
[----:B------:R-:W-:Y:S08]  /*0000*/  LDC R1, c[0x0][0x37c] ;  /* 0x0000df00ff017b82 */ /* 0x000ff00000000800 */
[----:B------:R-:W0:Y:S08]  /*0010*/  S2UR UR5, SR_CTAID.X ;  /* 0x00000000000579c3 */ /* 0x000e300000002500 */
[----:B------:R-:W1:Y:S08]  /*0020*/  S2UR UR4, SR_CTAID.Y ;  /* 0x00000000000479c3 */ /* 0x000e700000002600 */
[----:B------:R-:W2:Y:S08]  /*0030*/  LDC.64 R2, c[0x0][0x3a0] ;  /* 0x0000e800ff027b82 */ /* 0x000eb00000000a00 */
[----:B------:R-:W3:Y:S01]  /*0040*/  LDC.64 R4, c[0x0][0x398] ;  /* 0x0000e600ff047b82 */ /* 0x000ee20000000a00 */
[----:B0-----:R-:W-:-:S02]  /*0050*/  USHF.L.U32 UR5, UR5, 0x4, URZ ;  /* 0x0000000405057899 */ /* 0x001fc400080006ff */
[----:B-1----:R-:W-:-:S04]  /*0060*/  USHF.L.U32 UR4, UR4, 0x4, URZ ;  /* 0x0000000404047899 */ /* 0x002fc800080006ff */
[----:B--2---:R-:W-:-:S04]  /*0070*/  ISETP.LE.U32.AND P0, PT, R2, UR5, PT ;  /* 0x0000000502007c0c */ /* 0x004fc8000bf03070 */
[----:B------:R-:W-:Y:S02]  /*0080*/  ISETP.GE.U32.AND.EX P0, PT, RZ, R3, PT, P0 ;  /* 0x00000003ff00720c */ /* 0x000fe40003f06100 */
[----:B---3--:R-:W-:-:S04]  /*0090*/  ISETP.LE.U32.AND P1, PT, R4, UR4, PT ;  /* 0x0000000404007c0c */ /* 0x008fc8000bf23070 */
[----:B------:R-:W-:-:S13]  /*00a0*/  ISETP.GE.U32.OR.EX P0, PT, RZ, R5, P0, P1 ;  /* 0x00000005ff00720c */ /* 0x000fda0000706510 */
[----:B------:R-:W-:Y:S05]  /*00b0*/  @P0 EXIT ;  /* 0x000000000000094d */ /* 0x000fea0003800000 */
[----:B------:R-:W0:Y:S01]  /*00c0*/  LDCU UR6, c[0x0][0x3a8] ;  /* 0x00007500ff0677ac */ /* 0x000e220008000800 */
[----:B------:R-:W-:Y:S02]  /*00d0*/  CS2R R14, SRZ ;  /* 0x00000000000e7805 */ /* 0x000fe4000001ff00 */
[----:B------:R-:W-:Y:S01]  /*00e0*/  CS2R R12, SRZ ;  /* 0x00000000000c7805 */ /* 0x000fe2000001ff00 */
[----:B------:R-:W1:Y:S01]  /*00f0*/  LDCU.64 UR10, c[0x0][0x358] ;  /* 0x00006b00ff0a77ac */ /* 0x000e620008000a00 */
[----:B0-----:R-:W-:-:S04]  /*0100*/  UIADD3 UR7, UPT, UPT, UR6, 0x1e, URZ ;  /* 0x0000001e06077890 */ /* 0x001fc8000fffe0ff */
[----:B------:R-:W-:-:S09]  /*0110*/  UISETP.GE.U32.AND UP0, UPT, UR7, 0x1f, UPT ;  /* 0x0000001f0700788c */ /* 0x000fd2000bf06070 */
[----:B-1----:R-:W-:Y:S05]  /*0120*/  BRA.U !UP0, `(.L_x_0) ;  /* 0x0000001508e87547 */ /* 0x002fea000b800000 */
[----:B------:R-:W0:Y:S01]  /*0130*/  S2R R0, SR_TID.X ;  /* 0x0000000000007919 */ /* 0x000e220000002100 */
[----:B------:R-:W-:Y:S01]  /*0140*/  UIADD3 UR6, UPT, UPT, UR6, 0xf, URZ ;  /* 0x0000000f06067890 */ /* 0x000fe2000fffe0ff */
[----:B------:R-:W-:Y:S01]  /*0150*/  CS2R R2, SRZ ;  /* 0x0000000000027805 */ /* 0x000fe2000001ff00 */
[----:B------:R-:W-:Y:S01]  /*0160*/  IMAD.MOV.U32 R14, RZ, RZ, RZ ;  /* 0x000000ffff0e7224 */ /* 0x000fe200078e00ff */
[----:B------:R-:W-:Y:S01]  /*0170*/  CS2R R12, SRZ ;  /* 0x00000000000c7805 */ /* 0x000fe2000001ff00 */
[----:B------:R-:W-:-:S04]  /*0180*/  USHF.R.S32.HI UR7, URZ, 0x1f, UR6 ;  /* 0x0000001fff077899 */ /* 0x000fc80008011406 */
[----:B------:R-:W-:-:S04]  /*0190*/  ULEA.HI UR7, UR7, UR6, URZ, 0x4 ;  /* 0x0000000607077291 */ /* 0x000fc8000f8f20ff */
[----:B------:R-:W-:-:S04]  /*01a0*/  USHF.R.S32.HI UR7, URZ, 0x4, UR7 ;  /* 0x00000004ff077899 */ /* 0x000fc80008011407 */
[----:B------:R-:W-:-:S04]  /*01b0*/  UISETP.LT.U32.AND UP0, UPT, UR7, 0x1, UPT ;  /* 0x000000010700788c */ /* 0x000fc8000bf01070 */
[----:B------:R-:W-:-:S12]  /*01c0*/  USEL UR7, UR7, 0x1, !UP0 ;  /* 0x0000000107077887 */ /* 0x000fd8000c000000 */
.L_x_23:
[----:B0-----:R-:W-:Y:S01]  /*01d0*/  ISETP.GT.U32.AND P0, PT, R0, 0xff, PT ;  /* 0x000000ff0000780c */ /* 0x001fe20003f04070 */
[----:B------:R-:W0:Y:S01]  /*01e0*/  LDCU.64 UR16, c[0x0][0x3a8] ;  /* 0x00007500ff1077ac */ /* 0x000e220008000a00 */
[----:B------:R-:W-:Y:S01]  /*01f0*/  BSSY.RECONVERGENT B0, `(.L_x_1) ;  /* 0x0000152000007945 */ /* 0x000fe20003800200 */
[----:B------:R-:W1:Y:S10]  /*0200*/  LDCU.64 UR14, c[0x0][0x398] ;  /* 0x00007300ff0e77ac */ /* 0x000e740008000a00 */
[----:B--2---:R-:W-:Y:S05]  /*0210*/  @P0 BRA `(.L_x_2) ;  /* 0x00000014003c0947 */ /* 0x004fea0003800000 */
[C---:B------:R-:W-:Y:S01]  /*0220*/  VIMNMX.U32 R5, PT, PT, R0.reuse, 0xe0, !PT ;  /* 0x000000e000057848 */ /* 0x040fe20007fe0000 */
[----:B------:R-:W-:Y:S01]  /*0230*/  BSSY.RECONVERGENT B1, `(.L_x_3) ;  /* 0x0000048000017945 */ /* 0x000fe20003800200 */
[----:B------:R-:W-:Y:S01]  /*0240*/  LOP3.LUT R16, R0, 0xf, RZ, 0xc0, !PT ;  /* 0x0000000f00107812 */ /* 0x000fe200078ec0ff */
[----:B------:R-:W-:Y:S01]  /*0250*/  IMAD.SHL.U32 R17, R2, 0x10, RZ ;  /* 0x0000001002117824 */ /* 0x000fe200078e00ff */
[----:B------:R-:W-:-:S04]  /*0260*/  IADD3 R5, PT, PT, R5, 0x1f, -R0 ;  /* 0x0000001f05057810 */ /* 0x000fc80007ffe800 */
[----:B------:R-:W-:-:S04]  /*0270*/  LEA.HI R4, R5, 0x1, RZ, 0x1b ;  /* 0x0000000105047811 */ /* 0x000fc800078fd8ff */
[----:B------:R-:W-:Y:S01]  /*0280*/  LOP3.LUT R24, R4, 0x3, RZ, 0xc0, !PT ;  /* 0x0000000304187812 */ /* 0x000fe200078ec0ff */
[----:B------:R-:W-:-:S03]  /*0290*/  IMAD.MOV.U32 R4, RZ, RZ, R0 ;  /* 0x000000ffff047224 */ /* 0x000fc600078e0000 */
[----:B------:R-:W-:-:S13]  /*02a0*/  ISETP.NE.AND P3, PT, R24, RZ, PT ;  /* 0x000000ff1800720c */ /* 0x000fda0003f65270 */
[----:B------:R-:W-:Y:S05]  /*02b0*/  @!P3 BRA `(.L_x_4) ;  /* 0x0000000000fcb947 */ /* 0x000fea0003800000 */
[----:B------:R-:W2:Y:S01]  /*02c0*/  LDC.64 R6, c[0x0][0x3a8] ;  /* 0x0000ea00ff067b82 */ /* 0x000ea20000000a00 */
[----:B------:R-:W-:Y:S01]  /*02d0*/  IMAD.IADD R10, R16, 0x1, R17 ;  /* 0x00000001100a7824 */ /* 0x000fe200078e0211 */
[----:B------:R-:W-:Y:S01]  /*02e0*/  LEA.HI R23, R0, UR4, RZ, 0x1c ;  /* 0x0000000400177c11 */ /* 0x000fe2000f8fe0ff */
[----:B------:R-:W-:Y:S03]  /*02f0*/  BSSY.RECONVERGENT B2, `(.L_x_5) ;  /* 0x000000f000027945 */ /* 0x000fe60003800200 */
[----:B------:R-:W-:Y:S02]  /*0300*/  SHF.R.S32.HI R11, RZ, 0x1f, R10 ;  /* 0x0000001fff0b7819 */ /* 0x000fe4000001140a */
[----:B------:R-:W3:Y:S01]  /*0310*/  LDC.64 R8, c[0x0][0x398] ;  /* 0x0000e600ff087b82 */ /* 0x000ee20000000a00 */
[----:B--2---:R-:W-:-:S04]  /*0320*/  ISETP.GE.U32.AND P0, PT, R10, R6, PT ;  /* 0x000000060a00720c */ /* 0x004fc80003f06070 */
[----:B------:R-:W-:Y:S02]  /*0330*/  ISETP.GE.U32.AND.EX P0, PT, R11, R7, PT, P0 ;  /* 0x000000070b00720c */ /* 0x000fe40003f06100 */
[----:B---3--:R-:W-:-:S04]  /*0340*/  ISETP.LT.U32.AND P1, PT, R23, R8, PT ;  /* 0x000000081700720c */ /* 0x008fc80003f21070 */
[----:B------:R-:W-:-:S13]  /*0350*/  ISETP.LT.U32.AND.EX P1, PT, RZ, R9, !P0, P1 ;  /* 0x00000009ff00720c */ /* 0x000fda0004721110 */
[----:B------:R-:W-:Y:S01]  /*0360*/  @!P1 PRMT R21, RZ, 0x7610, R21 ;  /* 0x00007610ff159816 */ /* 0x000fe20000000015 */
[----:B------:R-:W-:Y:S06]  /*0370*/  @!P1 BRA `(.L_x_6) ;  /* 0x0000000000189947 */ /* 0x000fec0003800000 */
[----:B------:R-:W2:Y:S01]  /*0380*/  LDCU.64 UR8, c[0x0][0x380] ;  /* 0x00007000ff0877ac */ /* 0x000ea20008000a00 */
[----:B------:R-:W-:-:S04]  /*0390*/  IMAD.WIDE.U32 R18, R23, R6, R10 ;  /* 0x0000000617127225 */ /* 0x000fc800078e000a */
[----:B------:R-:W-:Y:S01]  /*03a0*/  IMAD R19, R23, R7, R19 ;  /* 0x0000000717137224 */ /* 0x000fe200078e0213 */
[----:B--2---:R-:W-:-:S04]  /*03b0*/  LEA R20, P1, R18, UR8, 0x1 ;  /* 0x0000000812147c11 */ /* 0x004fc8000f8208ff */
[----:B------:R-:W-:-:S06]  /*03c0*/  LEA.HI.X R21, R18, UR9, R19, 0x1, P1 ;  /* 0x0000000912157c11 */ /* 0x000fcc00088f0c13 */
[----:B------:R2:W5:Y:S03]  /*03d0*/  LDG.E.U16.CONSTANT R21, desc[UR10][R20.64] ;  /* 0x0000000a14157981 */ /* 0x000566000c1e9500 */
.L_x_6:
[----:B01----:R-:W-:Y:S05]  /*03e0*/  BSYNC.RECONVERGENT B2 ;  /* 0x0000000000027941 */ /* 0x003fea0003800200 */
.L_x_5:
[----:B------:R-:W0:Y:S01]  /*03f0*/  S2UR UR8, SR_CgaCtaId ;  /* 0x00000000000879c3 */ /* 0x000e220000008800 */
[----:B------:R-:W-:Y:S01]  /*0400*/  UMOV UR6, 0x400 ;  /* 0x0000040000067882 */ /* 0x000fe20000000000 */
[----:B------:R-:W-:Y:S01]  /*0410*/  ISETP.NE.AND P1, PT, R24, 0x1, PT ;  /* 0x000000011800780c */ /* 0x000fe20003f25270 */
[----:B------:R-:W-:Y:S01]  /*0420*/  VIADD R4, R0, 0x20 ;  /* 0x0000002000047836 */ /* 0x000fe20000000000 */
[----:B0-----:R-:W-:-:S06]  /*0430*/  ULEA UR6, UR8, UR6, 0x18 ;  /* 0x0000000608067291 */ /* 0x001fcc000f8ec0ff */
[----:B------:R-:W-:-:S05]  /*0440*/  LEA R18, R0, UR6, 0x1 ;  /* 0x0000000600127c11 */ /* 0x000fca000f8e08ff */
[----:B-----5:R3:W-:Y:S01]  /*0450*/  STS.U16 [R18], R21 ;  /* 0x0000001512007388 */ /* 0x0207e20000000400 */
[----:B------:R-:W-:Y:S05]  /*0460*/  @!P1 BRA `(.L_x_4) ;  /* 0x0000000000909947 */ /* 0x000fea0003800000 */
[----:B------:R-:W-:Y:S01]  /*0470*/  LEA.HI R19, R4, UR4, RZ, 0x1c ;  /* 0x0000000404137c11 */ /* 0x000fe2000f8fe0ff */
[----:B------:R-:W-:Y:S03]  /*0480*/  BSSY.RECONVERGENT B2, `(.L_x_7) ;  /* 0x000000d000027945 */ /* 0x000fe60003800200 */
[----:B------:R-:W-:-:S04]  /*0490*/  ISETP.LT.U32.AND P1, PT, R19, R8, PT ;  /* 0x000000081300720c */ /* 0x000fc80003f21070 */
[----:B------:R-:W-:-:S13]  /*04a0*/  ISETP.LT.U32.AND.EX P1, PT, RZ, R9, !P0, P1 ;  /* 0x00000009ff00720c */ /* 0x000fda0004721110 */
[----:B------:R-:W-:Y:S01]  /*04b0*/  @!P1 PRMT R23, RZ, 0x7610, R23 ;  /* 0x00007610ff179816 */ /* 0x000fe20000000017 */
[----:B------:R-:W-:Y:S06]  /*04c0*/  @!P1 BRA `(.L_x_8) ;  /* 0x0000000000209947 */ /* 0x000fec0003800000 */
[----:B------:R-:W0:Y:S01]  /*04d0*/  LDCU.64 UR8, c[0x0][0x380] ;  /* 0x00007000ff0877ac */ /* 0x000e220008000a00 */
[----:B--2---:R-:W-:Y:S02]  /*04e0*/  IMAD.MOV.U32 R20, RZ, RZ, R10 ;  /* 0x000000ffff147224 */ /* 0x004fe400078e000a */
[----:B---3--:R-:W-:Y:S02]  /*04f0*/  IMAD.MOV.U32 R21, RZ, RZ, R11 ;  /* 0x000000ffff157224 */ /* 0x008fe400078e000b */
[----:B------:R-:W-:-:S04]  /*0500*/  IMAD.WIDE.U32 R20, R19, R6, R20 ;  /* 0x0000000613147225 */ /* 0x000fc800078e0014 */
[----:B------:R-:W-:Y:S01]  /*0510*/  IMAD R19, R19, R7, R21 ;  /* 0x0000000713137224 */ /* 0x000fe200078e0215 */
[----:B0-----:R-:W-:-:S04]  /*0520*/  LEA R22, P1, R20, UR8, 0x1 ;  /* 0x0000000814167c11 */ /* 0x001fc8000f8208ff */
[----:B------:R-:W-:-:S06]  /*0530*/  LEA.HI.X R23, R20, UR9, R19, 0x1, P1 ;  /* 0x0000000914177c11 */ /* 0x000fcc00088f0c13 */
[----:B------:R0:W5:Y:S03]  /*0540*/  LDG.E.U16.CONSTANT R23, desc[UR10][R22.64] ;  /* 0x0000000a16177981 */ /* 0x000166000c1e9500 */
.L_x_8:
[----:B------:R-:W-:Y:S05]  /*0550*/  BSYNC.RECONVERGENT B2 ;  /* 0x0000000000027941 */ /* 0x000fea0003800200 */
.L_x_7:
[----:B-----5:R4:W-:Y:S01]  /*0560*/  STS.U16 [R18+0x40], R23 ;  /* 0x0000401712007388 */ /* 0x0209e20000000400 */
[----:B------:R-:W-:Y:S01]  /*0570*/  ISETP.NE.AND P1, PT, R24, 0x2, PT ;  /* 0x000000021800780c */ /* 0x000fe20003f25270 */
[----:B------:R-:W-:-:S12]  /*0580*/  VIADD R4, R0, 0x40 ;  /* 0x0000004000047836 */ /* 0x000fd80000000000 */
[----:B----4-:R-:W-:Y:S05]  /*0590*/  @!P1 BRA `(.L_x_4) ;  /* 0x0000000000449947 */ /* 0x010fea0003800000 */
[----:B------:R-:W-:Y:S01]  /*05a0*/  LEA.HI R19, R4, UR4, RZ, 0x1c ;  /* 0x0000000404137c11 */ /* 0x000fe2000f8fe0ff */
[----:B------:R-:W-:Y:S03]  /*05b0*/  BSSY.RECONVERGENT B2, `(.L_x_9) ;  /* 0x000000d000027945 */ /* 0x000fe60003800200 */
[----:B------:R-:W-:-:S04]  /*05c0*/  ISETP.LT.U32.AND P1, PT, R19, R8, PT ;  /* 0x000000081300720c */ /* 0x000fc80003f21070 */
[----:B------:R-:W-:-:S13]  /*05d0*/  ISETP.LT.U32.AND.EX P0, PT, RZ, R9, !P0, P1 ;  /* 0x00000009ff00720c */ /* 0x000fda0004701110 */
[----:B------:R-:W-:Y:S01]  /*05e0*/  @!P0 PRMT R9, RZ, 0x7610, R9 ;  /* 0x00007610ff098816 */ /* 0x000fe20000000009 */
[----:B------:R-:W-:Y:S06]  /*05f0*/  @!P0 BRA `(.L_x_10) ;  /* 0x0000000000208947 */ /* 0x000fec0003800000 */
[----:B------:R-:W1:Y:S01]  /*0600*/  LDCU.64 UR8, c[0x0][0x380] ;  /* 0x00007000ff0877ac */ /* 0x000e620008000a00 */
[----:B------:R-:W-:Y:S02]  /*0610*/  IMAD.MOV.U32 R8, RZ, RZ, R10 ;  /* 0x000000ffff087224 */ /* 0x000fe400078e000a */
[----:B------:R-:W-:Y:S02]  /*0620*/  IMAD.MOV.U32 R9, RZ, RZ, R11 ;  /* 0x000000ffff097224 */ /* 0x000fe400078e000b */
[----:B------:R-:W-:-:S04]  /*0630*/  IMAD.WIDE.U32 R8, R19, R6, R8 ;  /* 0x0000000613087225 */ /* 0x000fc800078e0008 */
[----:B------:R-:W-:Y:S01]  /*0640*/  IMAD R7, R19, R7, R9 ;  /* 0x0000000713077224 */ /* 0x000fe200078e0209 */
[----:B-1----:R-:W-:-:S04]  /*0650*/  LEA R6, P0, R8, UR8, 0x1 ;  /* 0x0000000808067c11 */ /* 0x002fc8000f8008ff */
[----:B------:R-:W-:-:S05]  /*0660*/  LEA.HI.X R7, R8, UR9, R7, 0x1, P0 ;  /* 0x0000000908077c11 */ /* 0x000fca00080f0c07 */
[----:B------:R1:W5:Y:S04]  /*0670*/  LDG.E.U16.CONSTANT R9, desc[UR10][R6.64] ;  /* 0x0000000a06097981 */ /* 0x000368000c1e9500 */
.L_x_10:
[----:B------:R-:W-:Y:S05]  /*0680*/  BSYNC.RECONVERGENT B2 ;  /* 0x0000000000027941 */ /* 0x000fea0003800200 */
.L_x_9:
[----:B-----5:R4:W-:Y:S01]  /*0690*/  STS.U16 [R18+0x80], R9 ;  /* 0x0000800912007388 */ /* 0x0209e20000000400 */
[----:B------:R-:W-:-:S07]  /*06a0*/  VIADD R4, R0, 0x60 ;  /* 0x0000006000047836 */ /* 0x000fce0000000000 */
.L_x_4:
[----:B01----:R-:W-:Y:S05]  /*06b0*/  BSYNC.RECONVERGENT B1 ;  /* 0x0000000000017941 */ /* 0x003fea0003800200 */
.L_x_3:
[----:B------:R-:W-:Y:S01]  /*06c0*/  ISETP.GE.U32.AND P4, PT, R5, 0x60, PT ;  /* 0x000000600500780c */ /* 0x000fe20003f86070 */
[----:B------:R-:W-:-:S12]  /*06d0*/  BSSY.RECONVERGENT B1, `(.L_x_11) ;  /* 0x000005d000017945 */ /* 0x000fd80003800200 */
[----:B------:R-:W-:Y:S05]  /*06e0*/  @!P4 BRA `(.L_x_12) ;  /* 0x00000004006cc947 */ /* 0x000fea0003800000 */
[----:B------:R-:W0:Y:S01]  /*06f0*/  S2UR UR8, SR_CgaCtaId ;  /* 0x00000000000879c3 */ /* 0x000e220000008800 */
[----:B------:R-:W1:Y:S01]  /*0700*/  LDCU.64 UR12, c[0x0][0x380] ;  /* 0x00007000ff0c77ac */ /* 0x000e620008000a00 */
[C---:B------:R-:W-:Y:S01]  /*0710*/  VIADD R31, R4.reuse, 0x60 ;  /* 0x00000060041f7836 */ /* 0x040fe20000000000 */
[C---:B------:R-:W-:Y:S01]  /*0720*/  LEA.HI R8, R4.reuse, UR4, RZ, 0x1c ;  /* 0x0000000404087c11 */ /* 0x040fe2000f8fe0ff */
[----:B------:R-:W-:Y:S01]  /*0730*/  VIADD R29, R4, 0x20 ;  /* 0x00000020041d7836 */ /* 0x000fe20000000000 */
[----:B------:R-:W-:Y:S01]  /*0740*/  UMOV UR6, 0x400 ;  /* 0x0000040000067882 */ /* 0x000fe20000000000 */
[----:B------:R-:W-:Y:S01]  /*0750*/  IMAD.IADD R5, R16, 0x1, R17 ;  /* 0x0000000110057824 */ /* 0x000fe200078e0211 */
[----:B------:R-:W-:Y:S01]  /*0760*/  LEA.HI R31, R31, UR4, RZ, 0x1c ;  /* 0x000000041f1f7c11 */ /* 0x000fe2000f8fe0ff */
[----:B--23--:R-:W2:Y:S01]  /*0770*/  LDC.64 R20, c[0x0][0x3a8] ;  /* 0x0000ea00ff147b82 */ /* 0x00cea20000000a00 */
[----:B------:R-:W-:Y:S01]  /*0780*/  LEA.HI R29, R29, UR4, RZ, 0x1c ;  /* 0x000000041d1d7c11 */ /* 0x000fe2000f8fe0ff */
[----:B------:R-:W-:Y:S01]  /*0790*/  IMAD.WIDE R10, R5, 0x2, RZ ;  /* 0x00000002050a7825 */ /* 0x000fe200078e02ff */
[----:B------:R-:W-:-:S03]  /*07a0*/  SHF.R.S32.HI R30, RZ, 0x1f, R5 ;  /* 0x0000001fff1e7819 */ /* 0x000fc60000011405 */
[----:B------:R-:W-:Y:S02]  /*07b0*/  VIADD R6, R4, 0x40 ;  /* 0x0000004004067836 */ /* 0x000fe40000000000 */
[----:B----4-:R-:W-:Y:S02]  /*07c0*/  IMAD.MOV.U32 R9, RZ, RZ, R10 ;  /* 0x000000ffff097224 */ /* 0x010fe400078e000a */
[----:B------:R-:W-:Y:S01]  /*07d0*/  IMAD.MOV.U32 R28, RZ, RZ, RZ ;  /* 0x000000ffff1c7224 */ /* 0x000fe200078e00ff */
[----:B------:R-:W-:Y:S01]  /*07e0*/  LEA.HI R6, R6, UR4, RZ, 0x1c ;  /* 0x0000000406067c11 */ /* 0x000fe2000f8fe0ff */
[----:B------:R-:W-:Y:S02]  /*07f0*/  IMAD.MOV.U32 R7, RZ, RZ, RZ ;  /* 0x000000ffff077224 */ /* 0x000fe400078e00ff */
[----:B------:R-:W-:Y:S01]  /*0800*/  IMAD.MOV.U32 R10, RZ, RZ, RZ ;  /* 0x000000ffff0a7224 */ /* 0x000fe200078e00ff */
[----:B0-----:R-:W-:Y:S01]  /*0810*/  ULEA UR6, UR8, UR6, 0x18 ;  /* 0x0000000608067291 */ /* 0x001fe2000f8ec0ff */
[----:B------:R-:W-:-:S02]  /*0820*/  IMAD.MOV.U32 R26, RZ, RZ, RZ ;  /* 0x000000ffff1a7224 */ /* 0x000fc400078e00ff */
[----:B------:R-:W-:-:S03]  /*0830*/  IMAD.MOV.U32 R27, RZ, RZ, R4 ;  /* 0x000000ffff1b7224 */ /* 0x000fc600078e0004 */
[----:B------:R-:W-:Y:S02]  /*0840*/  LEA R22, R4, UR6, 0x1 ;  /* 0x0000000604167c11 */ /* 0x000fe4000f8e08ff */
[C-C-:B--2---:R-:W-:Y:S01]  /*0850*/  SHF.L.U64.HI R16, R20.reuse, 0x1, R21.reuse ;  /* 0x0000000114107819 */ /* 0x144fe20000010215 */
[C---:B------:R-:W-:Y:S01]  /*0860*/  IMAD.SHL.U32 R18, R20.reuse, 0x2, RZ ;  /* 0x0000000214127824 */ /* 0x040fe200078e00ff */
[----:B------:R-:W-:Y:S02]  /*0870*/  ISETP.GE.U32.AND P0, PT, R5, R20, PT ;  /* 0x000000140500720c */ /* 0x000fe40003f06070 */
[----:B------:R-:W-:Y:S01]  /*0880*/  SHF.L.U64.HI R32, R20, 0x4, R21 ;  /* 0x0000000414207819 */ /* 0x000fe20000010215 */
[----:B------:R-:W-:Y:S01]  /*0890*/  IMAD R23, R16, R31, RZ ;  /* 0x0000001f10177224 */ /* 0x000fe200078e02ff */
[----:B------:R-:W-:Y:S01]  /*08a0*/  ISETP.GE.U32.AND.EX P0, PT, R30, R21, PT, P0 ;  /* 0x000000151e00720c */ /* 0x000fe20003f06100 */
[----:B------:R-:W-:Y:S02]  /*08b0*/  IMAD R25, R16, R29, RZ ;  /* 0x0000001d10197224 */ /* 0x000fe400078e02ff */
[----:B-1----:R-:W-:-:S04]  /*08c0*/  IMAD.WIDE.U32 R16, R31, R18, UR12 ;  /* 0x0000000c1f107e25 */ /* 0x002fc8000f8e0012 */
[----:B------:R-:W-:-:S04]  /*08d0*/  IMAD.WIDE.U32 R18, R29, R18, UR12 ;  /* 0x0000000c1d127e25 */ /* 0x000fc8000f8e0012 */
[----:B------:R-:W-:Y:S02]  /*08e0*/  VIADD R21, R22, 0x80 ;  /* 0x0000008016157836 */ /* 0x000fe40000000000 */
[----:B------:R-:W-:Y:S02]  /*08f0*/  IMAD.IADD R36, R17, 0x1, R23 ;  /* 0x0000000111247824 */ /* 0x000fe400078e0217 */
[----:B------:R-:W-:-:S07]  /*0900*/  IMAD.IADD R34, R19, 0x1, R25 ;  /* 0x0000000113227824 */ /* 0x000fce00078e0219 */
.L_x_13:
[----:B------:R-:W-:Y:S02]  /*0910*/  ISETP.GE.U32.AND P1, PT, R5, UR16, PT ;  /* 0x0000001005007c0c */ /* 0x000fe4000bf26070 */
[----:B------:R-:W-:Y:S02]  /*0920*/  ISETP.LT.U32.AND P2, PT, R6, UR14, PT ;  /* 0x0000000e06007c0c */ /* 0x000fe4000bf41070 */
[----:B------:R-:W-:-:S04]  /*0930*/  ISETP.GE.U32.AND.EX P1, PT, R30, UR17, PT, P1 ;  /* 0x000000111e007c0c */ /* 0x000fc8000bf26110 */
[----:B------:R-:W-:-:S13]  /*0940*/  ISETP.LT.U32.AND.EX P2, PT, R7, UR15, !P1, P2 ;  /* 0x0000000f07007c0c */ /* 0x000fda000cf41120 */
[----:B------:R-:W0:Y:S01]  /*0950*/  @P2 LDC.64 R22, c[0x0][0x380] ;  /* 0x0000e000ff162b82 */ /* 0x000e220000000a00 */
[----:B------:R-:W-:Y:S01]  /*0960*/  @P2 VIADD R24, R4, 0x40 ;  /* 0x0000004004182836 */ /* 0x000fe20000000000 */
[----:B------:R-:W-:-:S04]  /*0970*/  @!P2 PRMT R35, RZ, 0x7610, R35 ;  /* 0x00007610ff23a816 */ /* 0x000fc80000000023 */
[----:B------:R-:W-:-:S05]  /*0980*/  @P2 LEA.HI R33, R24, UR4, RZ, 0x1c ;  /* 0x0000000418212c11 */ /* 0x000fca000f8fe0ff */
[----:B------:R-:W-:-:S04]  /*0990*/  @P2 IMAD.WIDE.U32 R24, R33, UR16, RZ ;  /* 0x0000001021182c25 */ /* 0x000fc8000f8e00ff */
[----:B------:R-:W-:Y:S01]  /*09a0*/  @P2 IMAD R25, R33, UR17, R25 ;  /* 0x0000001121192c24 */ /* 0x000fe2000f8e0219 */
[----:B0-----:R-:W-:-:S04]  /*09b0*/  @P2 LEA R22, P5, R24, R22, 0x1 ;  /* 0x0000001618162211 */ /* 0x001fc800078a08ff */
[----:B------:R-:W-:Y:S02]  /*09c0*/  @P2 LEA.HI.X R24, R24, R23, R25, 0x1, P5 ;  /* 0x0000001718182211 */ /* 0x000fe400028f0c19 */
[----:B------:R-:W-:-:S05]  /*09d0*/  @P2 IADD3 R22, P5, PT, R9, R22, RZ ;  /* 0x0000001609162210 */ /* 0x000fca0007fbe0ff */
[----:B------:R-:W-:-:S05]  /*09e0*/  @P2 IMAD.X R23, R11, 0x1, R24, P5 ;  /* 0x000000010b172824 */ /* 0x000fca00028e0618 */
[----:B------:R-:W2:Y:S01]  /*09f0*/  @P2 LDG.E.U16.CONSTANT R35, desc[UR10][R22.64] ;  /* 0x0000000a16232981 */ /* 0x000ea2000c1e9500 */
[----:B------:R-:W-:Y:S02]  /*0a00*/  ISETP.LT.U32.AND P2, PT, R29, UR14, PT ;  /* 0x0000000e1d007c0c */ /* 0x000fe4000bf41070 */
[----:B------:R-:W-:Y:S02]  /*0a10*/  ISETP.LT.U32.AND P5, PT, R31, UR14, PT ;  /* 0x0000000e1f007c0c */ /* 0x000fe4000bfa1070 */
[----:B------:R-:W-:Y:S02]  /*0a20*/  ISETP.LT.U32.AND.EX P2, PT, R10, UR15, !P1, P2 ;  /* 0x0000000f0a007c0c */ /* 0x000fe4000cf41120 */
[----:B------:R-:W-:-:S11]  /*0a30*/  ISETP.LT.U32.AND.EX P1, PT, R28, UR15, !P1, P5 ;  /* 0x0000000f1c007c0c */ /* 0x000fd6000cf21150 */
[----:B------:R-:W-:Y:S02]  /*0a40*/  @P2 IADD3 R24, P5, PT, R9, R18, RZ ;  /* 0x0000001209182210 */ /* 0x000fe40007fbe0ff */
[----:B------:R-:W-:-:S03]  /*0a50*/  @!P2 PRMT R33, RZ, 0x7610, R33 ;  /* 0x00007610ff21a816 */ /* 0x000fc60000000021 */
[----:B------:R-:W-:-:S05]  /*0a60*/  @P2 IMAD.X R25, R11, 0x1, R34, P5 ;  /* 0x000000010b192824 */ /* 0x000fca00028e0622 */
[----:B------:R0:W3:Y:S01]  /*0a70*/  @P2 LDG.E.U16.CONSTANT R33, desc[UR10][R24.64] ;  /* 0x0000000a18212981 */ /* 0x0000e2000c1e9500 */
[----:B------:R-:W-:Y:S02]  /*0a80*/  @!P1 PRMT R37, RZ, 0x7610, R37 ;  /* 0x00007610ff259816 */ /* 0x000fe40000000025 */
[----:B0-----:R-:W-:-:S05]  /*0a90*/  @P1 IADD3 R24, P2, PT, R9, R16, RZ ;  /* 0x0000001009181210 */ /* 0x001fca0007f5e0ff */
[----:B------:R-:W-:-:S05]  /*0aa0*/  @P1 IMAD.X R25, R11, 0x1, R36, P2 ;  /* 0x000000010b191824 */ /* 0x000fca00010e0624 */
[----:B------:R0:W4:Y:S01]  /*0ab0*/  @P1 LDG.E.U16.CONSTANT R37, desc[UR10][R24.64] ;  /* 0x0000000a18251981 */ /* 0x000122000c1e9500 */
[----:B------:R-:W-:-:S04]  /*0ac0*/  ISETP.GE.U32.AND P1, PT, R8, UR14, PT ;  /* 0x0000000e08007c0c */ /* 0x000fc8000bf26070 */
[----:B------:R-:W-:-:S13]  /*0ad0*/  ISETP.GE.U32.OR.EX P1, PT, R26, UR15, P0, P1 ;  /* 0x0000000f1a007c0c */ /* 0x000fda0008726510 */
[----:B------:R-:W1:Y:S01]  /*0ae0*/  @!P1 LDC.64 R22, c[0x0][0x380] ;  /* 0x0000e000ff169b82 */ /* 0x000e620000000a00 */
[----:B--2---:R2:W-:Y:S02]  /*0af0*/  STS.U16 [R21], R35 ;  /* 0x0000002315007388 */ /* 0x0045e40000000400 */
[----:B--2---:R-:W-:-:S05]  /*0b00*/  @!P1 LEA.HI R35, R4, UR4, RZ, 0x1c ;  /* 0x0000000404239c11 */ /* 0x004fca000f8fe0ff */
[----:B0-----:R-:W-:-:S04]  /*0b10*/  @!P1 IMAD.WIDE.U32 R24, R35, UR16, RZ ;  /* 0x0000001023189c25 */ /* 0x001fc8000f8e00ff */
[----:B------:R-:W-:Y:S01]  /*0b20*/  @!P1 IMAD R35, R35, UR17, R25 ;  /* 0x0000001123239c24 */ /* 0x000fe2000f8e0219 */
[----:B-1----:R-:W-:-:S04]  /*0b30*/  @!P1 LEA R22, P2, R24, R22, 0x1 ;  /* 0x0000001618169211 */ /* 0x002fc800078408ff */
[----:B------:R-:W-:Y:S02]  /*0b40*/  @!P1 LEA.HI.X R23, R24, R23, R35, 0x1, P2 ;  /* 0x0000001718179211 */ /* 0x000fe400010f0c23 */
[----:B------:R-:W-:-:S05]  /*0b50*/  @!P1 IADD3 R22, P2, PT, R9, R22, RZ ;  /* 0x0000001609169210 */ /* 0x000fca0007f5e0ff */
[----:B------:R-:W-:-:S05]  /*0b60*/  @!P1 IMAD.X R23, R11, 0x1, R23, P2 ;  /* 0x000000010b179824 */ /* 0x000fca00010e0617 */
[----:B------:R-:W2:Y:S01]  /*0b70*/  @!P1 LDG.E.U16.CONSTANT R24, desc[UR10][R22.64] ;  /* 0x0000000a16189981 */ /* 0x000ea2000c1e9500 */
[----:B------:R-:W-:Y:S02]  /*0b80*/  IADD3 R31, P5, PT, R31, 0x8, RZ ;  /* 0x000000081f1f7810 */ /* 0x000fe40007fbe0ff */
[----:B------:R-:W-:Y:S02]  /*0b90*/  IADD3 R6, P6, PT, R6, 0x8, RZ ;  /* 0x0000000806067810 */ /* 0x000fe40007fde0ff */
[----:B------:R-:W-:Y:S01]  /*0ba0*/  IADD3 R29, P2, PT, R29, 0x8, RZ ;  /* 0x000000081d1d7810 */ /* 0x000fe20007f5e0ff */
[----:B------:R-:W-:Y:S01]  /*0bb0*/  IMAD.X R28, RZ, RZ, R28, P5 ;  /* 0x000000ffff1c7224 */ /* 0x000fe200028e061c */
[----:B------:R-:W-:Y:S01]  /*0bc0*/  IADD3 R8, P5, PT, R8, 0x8, RZ ;  /* 0x0000000808087810 */ /* 0x000fe20007fbe0ff */
[----:B------:R-:W-:Y:S01]  /*0bd0*/  IMAD.X R7, RZ, RZ, R7, P6 ;  /* 0x000000ffff077224 */ /* 0x000fe200030e0607 */
[----:B------:R-:W-:Y:S01]  /*0be0*/  LEA R9, P6, R20, R9, 0x4 ;  /* 0x0000000914097211 */ /* 0x000fe200078c20ff */
[----:B---3--:R-:W-:Y:S01]  /*0bf0*/  STS.U16 [R21+-0x40], R33 ;  /* 0xffffc02115007388 */ /* 0x008fe20000000400 */
[----:B------:R-:W-:-:S02]  /*0c00*/  IMAD.X R10, RZ, RZ, R10, P2 ;  /* 0x000000ffff0a7224 */ /* 0x000fc400010e060a */
[----:B------:R-:W-:Y:S01]  /*0c10*/  IMAD.X R26, RZ, RZ, R26, P5 ;  /* 0x000000ffff1a7224 */ /* 0x000fe200028e061a */
[----:B----4-:R-:W-:Y:S01]  /*0c20*/  STS.U16 [R21+0x40], R37 ;  /* 0x0000402515007388 */ /* 0x010fe20000000400 */
[----:B------:R-:W-:Y:S01]  /*0c30*/  IMAD.X R11, R11, 0x1, R32, P6 ;  /* 0x000000010b0b7824 */ /* 0x000fe200030e0620 */
[----:B------:R-:W-:Y:S02]  /*0c40*/  @P1 PRMT R24, RZ, 0x7610, R24 ;  /* 0x00007610ff181816 */ /* 0x000fe40000000018 */
[C---:B------:R-:W-:Y:S01]  /*0c50*/  ISETP.GE.U32.AND P1, PT, R27.reuse, 0x80, PT ;  /* 0x000000801b00780c */ /* 0x040fe20003f26070 */
[----:B------:R-:W-:Y:S02]  /*0c60*/  VIADD R27, R27, 0x80 ;  /* 0x000000801b1b7836 */ /* 0x000fe40000000000 */
[----:B--2---:R0:W-:Y:S02]  /*0c70*/  STS.U16 [R21+-0x80], R24 ;  /* 0xffff801815007388 */ /* 0x0041e40000000400 */
[----:B0-----:R-:W-:-:S08]  /*0c80*/  VIADD R21, R21, 0x100 ;  /* 0x0000010015157836 */ /* 0x001fd00000000000 */
[----:B------:R-:W-:Y:S05]  /*0c90*/  @!P1 BRA `(.L_x_13) ;  /* 0xfffffffc001c9947 */ /* 0x000fea000383ffff */
.L_x_12:
[----:B------:R-:W-:Y:S05]  /*0ca0*/  BSYNC.RECONVERGENT B1 ;  /* 0x0000000000017941 */ /* 0x000fea0003800200 */
.L_x_11:
[----:B--2---:R-:W-:Y:S01]  /*0cb0*/  LOP3.LUT R20, R0, 0xf, RZ, 0xc0, !PT ;  /* 0x0000000f00147812 */ /* 0x004fe200078ec0ff */
[----:B------:R-:W-:Y:S01]  /*0cc0*/  BSSY.RECONVERGENT B1, `(.L_x_14) ;  /* 0x0000051000017945 */ /* 0x000fe20003800200 */
[----:B------:R-:W-:Y:S02]  /*0cd0*/  IMAD.SHL.U32 R27, R2, 0x10, RZ ;  /* 0x00000010021b7824 */ /* 0x000fe400078e00ff */
[----:B------:R-:W-:Y:S02]  /*0ce0*/  IMAD.MOV.U32 R26, RZ, RZ, R0 ;  /* 0x000000ffff1a7224 */ /* 0x000fe400078e0000 */
[----:B------:R-:W-:-:S05]  /*0cf0*/  VIADD R20, R20, UR5 ;  /* 0x0000000514147c36 */ /* 0x000fca0008000000 */
[----:B---3--:R-:W-:Y:S01]  /*0d00*/  SHF.R.S32.HI R21, RZ, 0x1f, R20 ;  /* 0x0000001fff157819 */ /* 0x008fe20000011414 */
[----:B------:R-:W-:Y:S06]  /*0d10*/  @!P3 BRA `(.L_x_15) ;  /* 0x00000004002cb947 */ /* 0x000fec0003800000 */
[----:B------:R-:W0:Y:S01]  /*0d20*/  LDC.64 R4, c[0x0][0x3a0] ;  /* 0x0000e800ff047b82 */ /* 0x000e220000000a00 */
[----:B----4-:R-:W-:Y:S01]  /*0d30*/  LEA.HI R9, R0, R27, RZ, 0x1c ;  /* 0x0000001b00097211 */ /* 0x010fe200078fe0ff */
[----:B------:R-:W-:Y:S03]  /*0d40*/  BSSY.RECONVERGENT B2, `(.L_x_16) ;  /* 0x0000011000027945 */ /* 0x000fe60003800200 */
[----:B------:R-:W-:-:S03]  /*0d50*/  SHF.R.S32.HI R8, RZ, 0x1f, R9 ;  /* 0x0000001fff087819 */ /* 0x000fc60000011409 */
[----:B------:R-:W1:Y:S01]  /*0d60*/  LDC.64 R6, c[0x0][0x3a8] ;  /* 0x0000ea00ff067b82 */ /* 0x000e620000000a00 */
[----:B0-----:R-:W-:-:S04]  /*0d70*/  ISETP.GE.U32.AND P0, PT, R20, R4, PT ;  /* 0x000000041400720c */ /* 0x001fc80003f06070 */
[----:B------:R-:W-:Y:S02]  /*0d80*/  ISETP.GE.U32.AND.EX P0, PT, R21, R5, PT, P0 ;  /* 0x000000051500720c */ /* 0x000fe40003f06100 */
[----:B-1----:R-:W-:-:S04]  /*0d90*/  ISETP.LT.U32.AND P1, PT, R9, R6, PT ;  /* 0x000000060900720c */ /* 0x002fc80003f21070 */
[----:B------:R-:W-:-:S13]  /*0da0*/  ISETP.LT.U32.AND.EX P1, PT, R8, R7, !P0, P1 ;  /* 0x000000070800720c */ /* 0x000fda0004721110 */
[----:B------:R-:W-:Y:S01]  /*0db0*/  @!P1 PRMT R11, RZ, 0x7610, R11 ;  /* 0x00007610ff0b9816 */ /* 0x000fe2000000000b */
[----:B------:R-:W-:Y:S06]  /*0dc0*/  @!P1 BRA `(.L_x_17) ;  /* 0x0000000000209947 */ /* 0x000fec0003800000 */
[----:B------:R-:W0:Y:S01]  /*0dd0*/  LDCU.64 UR8, c[0x0][0x388] ;  /* 0x00007100ff0877ac */ /* 0x000e220008000a00 */
[----:B------:R-:W-:-:S04]  /*0de0*/  IMAD R8, R8, R4, RZ ;  /* 0x0000000408087224 */ /* 0x000fc800078e02ff */
[C---:B------:R-:W-:Y:S02]  /*0df0*/  IMAD R11, R9.reuse, R5, R8 ;  /* 0x00000005090b7224 */ /* 0x040fe400078e0208 */
[----:B------:R-:W-:-:S04]  /*0e00*/  IMAD.WIDE.U32 R8, R9, R4, R20 ;  /* 0x0000000409087225 */ /* 0x000fc800078e0014 */
[----:B------:R-:W-:Y:S01]  /*0e10*/  IMAD.IADD R9, R9, 0x1, R11 ;  /* 0x0000000109097824 */ /* 0x000fe200078e020b */
[----:B0-----:R-:W-:-:S04]  /*0e20*/  LEA R10, P1, R8, UR8, 0x1 ;  /* 0x00000008080a7c11 */ /* 0x001fc8000f8208ff */
[----:B------:R-:W-:-:S06]  /*0e30*/  LEA.HI.X R11, R8, UR9, R9, 0x1, P1 ;  /* 0x00000009080b7c11 */ /* 0x000fcc00088f0c09 */
[----:B------:R0:W5:Y:S03]  /*0e40*/  LDG.E.U16.CONSTANT R11, desc[UR10][R10.64] ;  /* 0x0000000a0a0b7981 */ /* 0x000166000c1e9500 */
.L_x_17:
[----:B------:R-:W-:Y:S05]  /*0e50*/  BSYNC.RECONVERGENT B2 ;  /* 0x0000000000027941 */ /* 0x000fea0003800200 */
.L_x_16:
[----:B------:R-:W1:Y:S01]  /*0e60*/  S2UR UR8, SR_CgaCtaId ;  /* 0x00000000000879c3 */ /* 0x000e620000008800 */
[----:B------:R-:W-:Y:S01]  /*0e70*/  UMOV UR6, 0x400 ;  /* 0x0000040000067882 */ /* 0x000fe20000000000 */
[C---:B------:R-:W-:Y:S01]  /*0e80*/  VIMNMX.U32 R9, PT, PT, R0.reuse, 0xe0, !PT ;  /* 0x000000e000097848 */ /* 0x040fe20007fe0000 */
[----:B------:R-:W-:Y:S01]  /*0e90*/  UIADD3 UR6, UPT, UPT, UR6, 0x200, URZ ;  /* 0x0000020006067890 */ /* 0x000fe2000fffe0ff */
[----:B------:R-:W-:Y:S02]  /*0ea0*/  VIADD R26, R0, 0x20 ;  /* 0x00000020001a7836 */ /* 0x000fe40000000000 */
[----:B------:R-:W-:-:S04]  /*0eb0*/  IADD3 R9, PT, PT, R9, 0x1f, -R0 ;  /* 0x0000001f09097810 */ /* 0x000fc80007ffe800 */
[----:B------:R-:W-:-:S04]  /*0ec0*/  LEA.HI R9, R9, 0x1, RZ, 0x1b ;  /* 0x0000000109097811 */ /* 0x000fc800078fd8ff */
[----:B------:R-:W-:-:S04]  /*0ed0*/  LOP3.LUT R18, R9, 0x3, RZ, 0xc0, !PT ;  /* 0x0000000309127812 */ /* 0x000fc800078ec0ff */
[----:B------:R-:W-:Y:S01]  /*0ee0*/  ISETP.NE.AND P1, PT, R18, 0x1, PT ;  /* 0x000000011200780c */ /* 0x000fe20003f25270 */
[----:B-1----:R-:W-:-:S06]  /*0ef0*/  ULEA UR6, UR8, UR6, 0x18 ;  /* 0x0000000608067291 */ /* 0x002fcc000f8ec0ff */
[----:B------:R-:W-:-:S05]  /*0f00*/  LEA R8, R0, UR6, 0x1 ;  /* 0x0000000600087c11 */ /* 0x000fca000f8e08ff */
[----:B-----5:R1:W-:Y:S01]  /*0f10*/  STS.U16 [R8], R11 ;  /* 0x0000000b08007388 */ /* 0x0203e20000000400 */
[----:B------:R-:W-:Y:S05]  /*0f20*/  @!P1 BRA `(.L_x_15) ;  /* 0x0000000000a89947 */ /* 0x000fea0003800000 */
[----:B------:R-:W-:Y:S01]  /*0f30*/  LEA.HI R19, R26, R27, RZ, 0x1c ;  /* 0x0000001b1a137211 */ /* 0x000fe200078fe0ff */
[----:B------:R-:W-:Y:S03]  /*0f40*/  BSSY.RECONVERGENT B2, `(.L_x_18) ;  /* 0x0000010000027945 */ /* 0x000fe60003800200 */
[----:B------:R-:W-:Y:S02]  /*0f50*/  ISETP.LT.U32.AND P1, PT, R19, R6, PT ;  /* 0x000000061300720c */ /* 0x000fe40003f21070 */
[----:B------:R-:W-:-:S04]  /*0f60*/  SHF.R.S32.HI R16, RZ, 0x1f, R19 ;  /* 0x0000001fff107819 */ /* 0x000fc80000011413 */
[----:B------:R-:W-:-:S13]  /*0f70*/  ISETP.LT.U32.AND.EX P1, PT, R16, R7, !P0, P1 ;  /* 0x000000071000720c */ /* 0x000fda0004721110 */
[----:B------:R-:W-:Y:S01]  /*0f80*/  @!P1 PRMT R17, RZ, 0x7610, R17 ;  /* 0x00007610ff119816 */ /* 0x000fe20000000011 */
[----:B------:R-:W-:Y:S06]  /*0f90*/  @!P1 BRA `(.L_x_19) ;  /* 0x0000000000289947 */ /* 0x000fec0003800000 */
[----:B------:R-:W2:Y:S01]  /*0fa0*/  LDCU.64 UR8, c[0x0][0x388] ;  /* 0x00007100ff0877ac */ /* 0x000ea20008000a00 */
[-C--:B------:R-:W-:Y:S02]  /*0fb0*/  IMAD R16, R16, R4.reuse, RZ ;  /* 0x0000000410107224 */ /* 0x080fe400078e02ff */
[----:B0-----:R-:W-:Y:S02]  /*0fc0*/  IMAD.MOV.U32 R10, RZ, RZ, R20 ;  /* 0x000000ffff0a7224 */ /* 0x001fe400078e0014 */
[----:B-1----:R-:W-:Y:S02]  /*0fd0*/  IMAD.MOV.U32 R11, RZ, RZ, R21 ;  /* 0x000000ffff0b7224 */ /* 0x002fe400078e0015 */
[C---:B------:R-:W-:Y:S02]  /*0fe0*/  IMAD R9, R19.reuse, R5, R16 ;  /* 0x0000000513097224 */ /* 0x040fe400078e0210 */
[----:B------:R-:W-:-:S04]  /*0ff0*/  IMAD.WIDE.U32 R10, R19, R4, R10 ;  /* 0x00000004130a7225 */ /* 0x000fc800078e000a */
[----:B------:R-:W-:Y:S01]  /*1000*/  IMAD.IADD R9, R11, 0x1, R9 ;  /* 0x000000010b097824 */ /* 0x000fe200078e0209 */
[----:B--2---:R-:W-:-:S04]  /*1010*/  LEA R16, P1, R10, UR8, 0x1 ;  /* 0x000000080a107c11 */ /* 0x004fc8000f8208ff */
[----:B------:R-:W-:-:S06]  /*1020*/  LEA.HI.X R17, R10, UR9, R9, 0x1, P1 ;  /* 0x000000090a117c11 */ /* 0x000fcc00088f0c09 */
[----:B------:R2:W5:Y:S03]  /*1030*/  LDG.E.U16.CONSTANT R17, desc[UR10][R16.64] ;  /* 0x0000000a10117981 */ /* 0x000566000c1e9500 */
.L_x_19:
[----:B------:R-:W-:Y:S05]  /*1040*/  BSYNC.RECONVERGENT B2 ;  /* 0x0000000000027941 */ /* 0x000fea0003800200 */
.L_x_18:
[----:B-----5:R3:W-:Y:S01]  /*1050*/  STS.U16 [R8+0x40], R17 ;  /* 0x0000401108007388 */ /* 0x0207e20000000400 */
[----:B------:R-:W-:Y:S01]  /*1060*/  ISETP.NE.AND P1, PT, R18, 0x2, PT ;  /* 0x000000021200780c */ /* 0x000fe20003f25270 */
[----:B------:R-:W-:-:S12]  /*1070*/  VIADD R26, R0, 0x40 ;  /* 0x00000040001a7836 */ /* 0x000fd80000000000 */
[----:B---3--:R-:W-:Y:S05]  /*1080*/  @!P1 BRA `(.L_x_15) ;  /* 0x0000000000509947 */ /* 0x008fea0003800000 */
[----:B------:R-:W-:Y:S01]  /*1090*/  LEA.HI R9, R26, R27, RZ, 0x1c ;  /* 0x0000001b1a097211 */ /* 0x000fe200078fe0ff */
[----:B------:R-:W-:Y:S03]  /*10a0*/  BSSY.RECONVERGENT B2, `(.L_x_20) ;  /* 0x0000010000027945 */ /* 0x000fe60003800200 */
[----:B------:R-:W-:Y:S02]  /*10b0*/  ISETP.LT.U32.AND P1, PT, R9, R6, PT ;  /* 0x000000060900720c */ /* 0x000fe40003f21070 */
[----:B0-----:R-:W-:-:S04]  /*10c0*/  SHF.R.S32.HI R10, RZ, 0x1f, R9 ;  /* 0x0000001fff0a7819 */ /* 0x001fc80000011409 */
[----:B------:R-:W-:-:S13]  /*10d0*/  ISETP.LT.U32.AND.EX P0, PT, R10, R7, !P0, P1 ;  /* 0x000000070a00720c */ /* 0x000fda0004701110 */
[----:B------:R-:W-:Y:S01]  /*10e0*/  @!P0 PRMT R7, RZ, 0x7610, R7 ;  /* 0x00007610ff078816 */ /* 0x000fe20000000007 */
[----:B------:R-:W-:Y:S06]  /*10f0*/  @!P0 BRA `(.L_x_21) ;  /* 0x0000000000288947 */ /* 0x000fec0003800000 */
[----:B------:R-:W0:Y:S01]  /*1100*/  LDCU.64 UR8, c[0x0][0x388] ;  /* 0x00007100ff0877ac */ /* 0x000e220008000a00 */
[-C--:B------:R-:W-:Y:S02]  /*1110*/  IMAD R10, R10, R4.reuse, RZ ;  /* 0x000000040a0a7224 */ /* 0x080fe400078e02ff */
[----:B------:R-:W-:Y:S02]  /*1120*/  IMAD.MOV.U32 R6, RZ, RZ, R20 ;  /* 0x000000ffff067224 */ /* 0x000fe400078e0014 */
[----:B------:R-:W-:Y:S02]  /*1130*/  IMAD.MOV.U32 R7, RZ, RZ, R21 ;  /* 0x000000ffff077224 */ /* 0x000fe400078e0015 */
[C---:B------:R-:W-:Y:S02]  /*1140*/  IMAD R5, R9.reuse, R5, R10 ;  /* 0x0000000509057224 */ /* 0x040fe400078e020a */
[----:B------:R-:W-:-:S04]  /*1150*/  IMAD.WIDE.U32 R6, R9, R4, R6 ;  /* 0x0000000409067225 */ /* 0x000fc800078e0006 */
[----:B------:R-:W-:Y:S01]  /*1160*/  IMAD.IADD R5, R7, 0x1, R5 ;  /* 0x0000000107057824 */ /* 0x000fe200078e0205 */
[----:B0-----:R-:W-:-:S04]  /*1170*/  LEA R4, P0, R6, UR8, 0x1 ;  /* 0x0000000806047c11 */ /* 0x001fc8000f8008ff */
[----:B------:R-:W-:-:S05]  /*1180*/  LEA.HI.X R5, R6, UR9, R5, 0x1, P0 ;  /* 0x0000000906057c11 */ /* 0x000fca00080f0c05 */
[----:B------:R0:W5:Y:S04]  /*1190*/  LDG.E.U16.CONSTANT R7, desc[UR10][R4.64] ;  /* 0x0000000a04077981 */ /* 0x000168000c1e9500 */
.L_x_21:
[----:B------:R-:W-:Y:S05]  /*11a0*/  BSYNC.RECONVERGENT B2 ;  /* 0x0000000000027941 */ /* 0x000fea0003800200 */
.L_x_20:
[----:B-----5:R3:W-:Y:S01]  /*11b0*/  STS.U16 [R8+0x80], R7 ;  /* 0x0000800708007388 */ /* 0x0207e20000000400 */
[----:B------:R-:W-:-:S07]  /*11c0*/  VIADD R26, R0, 0x60 ;  /* 0x00000060001a7836 */ /* 0x000fce0000000000 */
.L_x_15:
[----:B------:R-:W-:Y:S05]  /*11d0*/  BSYNC.RECONVERGENT B1 ;  /* 0x0000000000017941 */ /* 0x000fea0003800200 */
.L_x_14:
[----:B------:R-:W-:Y:S05]  /*11e0*/  @!P4 BRA `(.L_x_2) ;  /* 0x000000040048c947 */ /* 0x000fea0003800000 */
[----:B------:R-:W5:Y:S02]  /*11f0*/  LDCU.64 UR8, c[0x0][0x3a0] ;  /* 0x00007400ff0877ac */ /* 0x000f640008000a00 */
[----:B-----5:R-:W-:-:S04]  /*1200*/  ISETP.GE.U32.AND P0, PT, R20, UR8, PT ;  /* 0x0000000814007c0c */ /* 0x020fc8000bf06070 */
[----:B------:R-:W-:-:S13]  /*1210*/  ISETP.GE.U32.AND.EX P0, PT, R21, UR9, PT, P0 ;  /* 0x0000000915007c0c */ /* 0x000fda000bf06100 */
.L_x_22:
[----:B------:R-:W5:Y:S01]  /*1220*/  LDCU.64 UR12, c[0x0][0x3a0] ;  /* 0x00007400ff0c77ac */ /* 0x000f620008000a00 */
[C---:B0-----:R-:W-:Y:S01]  /*1230*/  VIADD R4, R26.reuse, 0x20 ;  /* 0x000000201a047836 */ /* 0x041fe20000000000 */
[CC--:B---3--:R-:W-:Y:S01]  /*1240*/  LEA.HI R7, R26.reuse, R27.reuse, RZ, 0x1c ;  /* 0x0000001b1a077211 */ /* 0x0c8fe200078fe0ff */
[----:B------:R-:W-:Y:S01]  /*1250*/  VIADD R6, R26, 0x60 ;  /* 0x000000601a067836 */ /* 0x000fe20000000000 */
[----:B------:R-:W0:Y:S02]  /*1260*/  LDCU.64 UR8, c[0x0][0x3a8] ;  /* 0x00007500ff0877ac */ /* 0x000e240008000a00 */
[----:B----4-:R-:W-:Y:S01]  /*1270*/  LEA.HI R9, R4, R27, RZ, 0x1c ;  /* 0x0000001b04097211 */ /* 0x010fe200078fe0ff */
[----:B------:R-:W-:Y:S01]  /*1280*/  VIADD R4, R26, 0x40 ;  /* 0x000000401a047836 */ /* 0x000fe20000000000 */
[----:B------:R-:W-:Y:S02]  /*1290*/  SHF.R.S32.HI R31, RZ, 0x1f, R7 ;  /* 0x0000001fff1f7819 */ /* 0x000fe40000011407 */
[----:B------:R-:W-:-:S02]  /*12a0*/  SHF.R.S32.HI R24, RZ, 0x1f, R9 ;  /* 0x0000001fff187819 */ /* 0x000fc40000011409 */
[-C--:B------:R-:W-:Y:S02]  /*12b0*/  LEA.HI R25, R4, R27.reuse, RZ, 0x1c ;  /* 0x0000001b04197211 */ /* 0x080fe400078fe0ff */
[----:B------:R-:W-:Y:S02]  /*12c0*/  LEA.HI R33, R6, R27, RZ, 0x1c ;  /* 0x0000001b06217211 */ /* 0x000fe400078fe0ff */
[----:B------:R-:W-:Y:S02]  /*12d0*/  SHF.R.S32.HI R28, RZ, 0x1f, R25 ;  /* 0x0000001fff1c7819 */ /* 0x000fe40000011419 */
[----:B-----5:R-:W-:Y:S02]  /*12e0*/  ISETP.GE.U32.AND P2, PT, R20, UR12, PT ;  /* 0x0000000c14007c0c */ /* 0x020fe4000bf46070 */
[----:B-1----:R-:W-:Y:S02]  /*12f0*/  SHF.R.S32.HI R8, RZ, 0x1f, R33 ;  /* 0x0000001fff087819 */ /* 0x002fe40000011421 */
[----:B------:R-:W-:-:S02]  /*1300*/  ISETP.GE.U32.AND.EX P2, PT, R21, UR13, PT, P2 ;  /* 0x0000000d15007c0c */ /* 0x000fc4000bf46120 */
[----:B0-----:R-:W-:Y:S02]  /*1310*/  ISETP.LT.U32.AND P1, PT, R9, UR8, PT ;  /* 0x0000000809007c0c */ /* 0x001fe4000bf21070 */
[----:B------:R-:W-:Y:S02]  /*1320*/  ISETP.GE.U32.AND P3, PT, R7, UR8, PT ;  /* 0x0000000807007c0c */ /* 0x000fe4000bf66070 */
[----:B------:R-:W-:Y:S02]  /*1330*/  ISETP.LT.U32.AND.EX P1, PT, R24, UR9, !P2, P1 ;  /* 0x0000000918007c0c */ /* 0x000fe4000d721110 */
[----:B------:R-:W-:Y:S02]  /*1340*/  ISETP.LT.U32.AND P4, PT, R25, UR8, PT ;  /* 0x0000000819007c0c */ /* 0x000fe4000bf81070 */
[----:B------:R-:W-:Y:S02]  /*1350*/  ISETP.GE.U32.OR.EX P3, PT, R31, UR9, P0, P3 ;  /* 0x000000091f007c0c */ /* 0x000fe40008766530 */
[----:B------:R-:W-:-:S02]  /*1360*/  ISETP.LT.U32.AND P5, PT, R33, UR8, PT ;  /* 0x0000000821007c0c */ /* 0x000fc4000bfa1070 */
[----:B------:R-:W-:Y:S02]  /*1370*/  ISETP.LT.U32.AND.EX P4, PT, R28, UR9, !P2, P4 ;  /* 0x000000091c007c0c */ /* 0x000fe4000d781140 */
[----:B------:R-:W-:-:S03]  /*1380*/  ISETP.LT.U32.AND.EX P2, PT, R8, UR9, !P2, P5 ;  /* 0x0000000908007c0c */ /* 0x000fc6000d741150 */
[----:B------:R-:W0:Y:S01]  /*1390*/  @P1 LDC.64 R4, c[0x0][0x388] ;  /* 0x0000e200ff041b82 */ /* 0x000e220000000a00 */
[----:B------:R-:W-:Y:S02]  /*13a0*/  @P1 IMAD R24, R24, UR12, RZ ;  /* 0x0000000c18181c24 */ /* 0x000fe4000f8e02ff */
[--C-:B------:R-:W-:Y:S02]  /*13b0*/  @P1 IMAD.MOV.U32 R22, RZ, RZ, R20.reuse ;  /* 0x000000ffff161224 */ /* 0x100fe400078e0014 */
[----:B------:R-:W-:Y:S02]  /*13c0*/  @!P3 IMAD R31, R31, UR12, RZ ;  /* 0x0000000c1f1fbc24 */ /* 0x000fe4000f8e02ff */
[----:B--2---:R-:W-:Y:S01]  /*13d0*/  @!P3 IMAD.MOV.U32 R16, RZ, RZ, R20 ;  /* 0x000000ffff10b224 */ /* 0x004fe200078e0014 */
[----:B------:R-:W1:Y:S01]  /*13e0*/  @!P3 LDC.64 R18, c[0x0][0x388] ;  /* 0x0000e200ff12bb82 */ /* 0x000e620000000a00 */
[----:B------:R-:W-:Y:S02]  /*13f0*/  @!P3 IMAD.MOV.U32 R17, RZ, RZ, R21 ;  /* 0x000000ffff11b224 */ /* 0x000fe400078e0015 */
[----:B------:R-:W-:-:S02]  /*1400*/  @!P3 IMAD R31, R7, UR13, R31 ;  /* 0x0000000d071fbc24 */ /* 0x000fc4000f8e021f */
[----:B------:R-:W-:-:S03]  /*1410*/  @!P3 IMAD.WIDE.U32 R16, R7, UR12, R16 ;  /* 0x0000000c0710bc25 */ /* 0x000fc6000f8e0010 */
[----:B------:R-:W2:Y:S01]  /*1420*/  @P4 LDC.64 R10, c[0x0][0x388] ;  /* 0x0000e200ff0a4b82 */ /* 0x000ea20000000a00 */
[----:B------:R-:W-:Y:S02]  /*1430*/  @P1 IMAD.MOV.U32 R23, RZ, RZ, R21 ;  /* 0x000000ffff171224 */ /* 0x000fe400078e0015 */
[C---:B------:R-:W-:Y:S02]  /*1440*/  @P1 IMAD R35, R9.reuse, UR13, R24 ;  /* 0x0000000d09231c24 */ /* 0x040fe4000f8e0218 */
[----:B------:R-:W-:-:S03]  /*1450*/  @P1 IMAD.WIDE.U32 R22, R9, UR12, R22 ;  /* 0x0000000c09161c25 */ /* 0x000fc6000f8e0016 */
[----:B------:R-:W3:Y:S01]  /*1460*/  @P2 LDC.64 R6, c[0x0][0x388] ;  /* 0x0000e200ff062b82 */ /* 0x000ee20000000a00 */
[----:B------:R-:W-:Y:S01]  /*1470*/  @P2 IMAD R24, R8, UR12, RZ ;  /* 0x0000000c08182c24 */ /* 0x000fe2000f8e02ff */
[----:B0-----:R-:W-:Y:S01]  /*1480*/  @P1 LEA R4, P5, R22, R4, 0x1 ;  /* 0x0000000416041211 */ /* 0x001fe200078a08ff */
[----:B------:R-:W-:Y:S02]  /*1490*/  @P4 IMAD R28, R28, UR12, RZ ;  /* 0x0000000c1c1c4c24 */ /* 0x000fe4000f8e02ff */
[----:B------:R-:W-:Y:S02]  /*14a0*/  @P4 IMAD.MOV.U32 R8, RZ, RZ, R20 ;  /* 0x000000ffff084224 */ /* 0x000fe400078e0014 */
[----:B------:R-:W-:Y:S02]  /*14b0*/  @P4 IMAD.MOV.U32 R9, RZ, RZ, R21 ;  /* 0x000000ffff094224 */ /* 0x000fe400078e0015 */
[----:B------:R-:W-:Y:S02]  /*14c0*/  @P1 IMAD.IADD R35, R23, 0x1, R35 ;  /* 0x0000000117231824 */ /* 0x000fe400078e0223 */
[----:B------:R-:W-:-:S02]  /*14d0*/  @P4 IMAD R29, R25, UR13, R28 ;  /* 0x0000000d191d4c24 */ /* 0x000fc4000f8e021c */
[----:B------:R-:W-:Y:S01]  /*14e0*/  @P4 IMAD.WIDE.U32 R8, R25, UR12, R8 ;  /* 0x0000000c19084c25 */ /* 0x000fe2000f8e0008 */
[----:B------:R-:W-:Y:S02]  /*14f0*/  @P1 LEA.HI.X R5, R22, R5, R35, 0x1, P5 ;  /* 0x0000000516051211 */ /* 0x000fe400028f0c23 */
[----:B-1----:R-:W-:Y:S01]  /*1500*/  @!P3 LEA R18, P5, R16, R18, 0x1 ;  /* 0x000000121012b211 */ /* 0x002fe200078a08ff */
[----:B------:R-:W-:Y:S01]  /*1510*/  @P2 IMAD R23, R33, UR13, R24 ;  /* 0x0000000d21172c24 */ /* 0x000fe2000f8e0218 */
[----:B--2---:R-:W-:Y:S01]  /*1520*/  @P4 LEA R10, P6, R8, R10, 0x1 ;  /* 0x0000000a080a4211 */ /* 0x004fe200078c08ff */
[----:B------:R-:W-:Y:S02]  /*1530*/  @P2 IMAD.MOV.U32 R24, RZ, RZ, R20 ;  /* 0x000000ffff182224 */ /* 0x000fe400078e0014 */
[----:B------:R-:W-:Y:S02]  /*1540*/  @P2 IMAD.MOV.U32 R25, RZ, RZ, R21 ;  /* 0x000000ffff192224 */ /* 0x000fe400078e0015 */
[----:B------:R-:W-:-:S02]  /*1550*/  @!P3 IMAD.IADD R31, R17, 0x1, R31 ;  /* 0x00000001111fb824 */ /* 0x000fc400078e021f */
[----:B------:R-:W-:-:S03]  /*1560*/  @P2 IMAD.WIDE.U32 R24, R33, UR12, R24 ;  /* 0x0000000c21182c25 */ /* 0x000fc6000f8e0018 */
[----:B------:R-:W-:Y:S01]  /*1570*/  @!P3 LEA.HI.X R19, R16, R19, R31, 0x1, P5 ;  /* 0x000000131013b211 */ /* 0x000fe200028f0c1f */
[----:B------:R-:W-:Y:S01]  /*1580*/  @P4 IMAD.IADD R29, R9, 0x1, R29 ;  /* 0x00000001091d4824 */ /* 0x000fe200078e021d */
[----:B---3--:R-:W-:Y:S01]  /*1590*/  @P2 LEA R6, P5, R24, R6, 0x1 ;  /* 0x0000000618062211 */ /* 0x008fe200078a08ff */
[----:B------:R-:W-:Y:S01]  /*15a0*/  @P2 IMAD.IADD R23, R25, 0x1, R23 ;  /* 0x0000000119172824 */ /* 0x000fe200078e0217 */
[----:B------:R-:W-:Y:S01]  /*15b0*/  @!P4 PRMT R9, RZ, 0x7610, R9 ;  /* 0x00007610ff09c816 */ /* 0x000fe20000000009 */
[----:B------:R-:W2:Y:S01]  /*15c0*/  @!P3 LDG.E.U16.CONSTANT R18, desc[UR10][R18.64] ;  /* 0x0000000a1212b981 */ /* 0x000ea2000c1e9500 */
[----:B------:R-:W-:Y:S02]  /*15d0*/  @P4 LEA.HI.X R11, R8, R11, R29, 0x1, P6 ;  /* 0x0000000b080b4211 */ /* 0x000fe400030f0c1d */
[----:B------:R-:W-:Y:S02]  /*15e0*/  @!P1 PRMT R8, RZ, 0x7610, R8 ;  /* 0x00007610ff089816 */ /* 0x000fe40000000008 */
[----:B------:R-:W-:Y:S01]  /*15f0*/  @!P2 PRMT R16, RZ, 0x7610, R16 ;  /* 0x00007610ff10a816 */ /* 0x000fe20000000010 */
[----:B------:R-:W3:Y:S01]  /*1600*/  @P4 LDG.E.U16.CONSTANT R9, desc[UR10][R10.64] ;  /* 0x0000000a0a094981 */ /* 0x000ee2000c1e9500 */
[----:B------:R-:W-:-:S03]  /*1610*/  @P2 LEA.HI.X R7, R24, R7, R23, 0x1, P5 ;  /* 0x0000000718072211 */ /* 0x000fc600028f0c17 */
[----:B------:R-:W4:Y:S04]  /*1620*/  @P1 LDG.E.U16.CONSTANT R8, desc[UR10][R4.64] ;  /* 0x0000000a04081981 */ /* 0x000f28000c1e9500 */
[----:B------:R-:W5:Y:S01]  /*1630*/  @P2 LDG.E.U16.CONSTANT R16, desc[UR10][R6.64] ;  /* 0x0000000a06102981 */ /* 0x000f62000c1e9500 */
[----:B------:R-:W0:Y:S01]  /*1640*/  S2UR UR8, SR_CgaCtaId ;  /* 0x00000000000879c3 */ /* 0x000e220000008800 */
[----:B------:R-:W-:Y:S02]  /*1650*/  UMOV UR6, 0x400 ;  /* 0x0000040000067882 */ /* 0x000fe40000000000 */
[----:B------:R-:W-:Y:S01]  /*1660*/  UIADD3 UR6, UPT, UPT, UR6, 0x200, URZ ;  /* 0x0000020006067890 */ /* 0x000fe2000fffe0ff */
[----:B------:R-:W-:-:S03]  /*1670*/  ISETP.GE.U32.AND P1, PT, R26, 0x80, PT ;  /* 0x000000801a00780c */ /* 0x000fc60003f26070 */
[----:B0-----:R-:W-:-:S06]  /*1680*/  ULEA UR6, UR8, UR6, 0x18 ;  /* 0x0000000608067291 */ /* 0x001fcc000f8ec0ff */
[C---:B------:R-:W-:Y:S01]  /*1690*/  LEA R17, R26.reuse, UR6, 0x1 ;  /* 0x000000061a117c11 */ /* 0x040fe2000f8e08ff */
[----:B------:R-:W-:Y:S01]  /*16a0*/  VIADD R26, R26, 0x80 ;  /* 0x000000801a1a7836 */ /* 0x000fe20000000000 */
[----:B------:R-:W-:-:S05]  /*16b0*/  @P3 PRMT R18, RZ, 0x7610, R18 ;  /* 0x00007610ff123816 */ /* 0x000fca0000000012 */
[----:B--2---:R0:W-:Y:S04]  /*16c0*/  STS.U16 [R17], R18 ;  /* 0x0000001211007388 */ /* 0x0041e80000000400 */
[----:B---3--:R0:W-:Y:S04]  /*16d0*/  STS.U16 [R17+0x80], R9 ;  /* 0x0000800911007388 */ /* 0x0081e80000000400 */
[----:B----4-:R0:W-:Y:S04]  /*16e0*/  STS.U16 [R17+0x40], R8 ;  /* 0x0000400811007388 */ /* 0x0101e80000000400 */
[----:B-----5:R0:W-:Y:S01]  /*16f0*/  STS.U16 [R17+0xc0], R16 ;  /* 0x0000c01011007388 */ /* 0x0201e20000000400 */
[----:B------:R-:W-:Y:S05]  /*1700*/  @!P1 BRA `(.L_x_22) ;  /* 0xfffffff800c49947 */ /* 0x000fea000383ffff */
.L_x_2:
[----:B01----:R-:W-:Y:S05]  /*1710*/  BSYNC.RECONVERGENT B0 ;  /* 0x0000000000007941 */ /* 0x003fea0003800200 */
.L_x_1:
[----:B------:R-:W0:Y:S01]  /*1720*/  S2R R6, SR_LANEID ;  /* 0x0000000000067919 */ /* 0x000e220000000000 */
[----:B------:R-:W1:Y:S01]  /*1730*/  S2UR UR8, SR_CgaCtaId ;  /* 0x00000000000879c3 */ /* 0x000e620000008800 */
[----:B------:R-:W-:Y:S01]  /*1740*/  UMOV UR6, 0x400 ;  /* 0x0000040000067882 */ /* 0x000fe20000000000 */
[----:B------:R-:W-:Y:S01]  /*1750*/  NOP ;  /* 0x0000000000007918 */ /* 0x000fe20000000000 */
[----:B------:R-:W-:Y:S01]  /*1760*/  UIADD3 UR9, UPT, UPT, UR6, 0x200, URZ ;  /* 0x0000020006097890 */ /* 0x000fe2000fffe0ff */
[----:B------:R-:W-:-:S05]  /*1770*/  IADD3 R2, P0, PT, R2, 0x1, RZ ;  /* 0x0000000102027810 */ /* 0x000fca0007f1e0ff */
[----:B------:R-:W-:Y:S01]  /*1780*/  IMAD.X R3, RZ, RZ, R3, P0 ;  /* 0x000000ffff037224 */ /* 0x000fe200000e0603 */
[----:B------:R-:W-:Y:S01]  /*1790*/  ISETP.NE.U32.AND P0, PT, R2, UR7, PT ;  /* 0x0000000702007c0c */ /* 0x000fe2000bf05070 */
[----:B-1----:R-:W-:Y:S02]  /*17a0*/  ULEA UR6, UR8, UR6, 0x18 ;  /* 0x0000000608067291 */ /* 0x002fe4000f8ec0ff */
[----:B------:R-:W-:Y:S01]  /*17b0*/  ULEA UR9, UR8, UR9, 0x18 ;  /* 0x0000000908097291 */ /* 0x000fe2000f8ec0ff */
[----:B0-----:R-:W-:Y:S02]  /*17c0*/  SHF.R.U32.HI R4, RZ, 0x3, R6 ;  /* 0x00000003ff047819 */ /* 0x001fe40000011606 */
[----:B------:R-:W-:-:S03]  /*17d0*/  LOP3.LUT R5, R6, 0x7, RZ, 0xc0, !PT ;  /* 0x0000000706057812 */ /* 0x000fc600078ec0ff */
[----:B---3--:R-:W-:Y:S01]  /*17e0*/  IMAD.SHL.U32 R8, R4, 0x8, RZ ;  /* 0x0000000804087824 */ /* 0x008fe200078e00ff */
[----:B------:R-:W-:-:S04]  /*17f0*/  SHF.R.U32.HI R4, RZ, 0x4, R6 ;  /* 0x00000004ff047819 */ /* 0x000fc80000011606 */
[----:B------:R-:W-:Y:S01]  /*1800*/  LOP3.LUT R5, R8, 0x8, R5, 0xe2, !PT ;  /* 0x0000000808057812 */ /* 0x000fe200078ee205 */
[----:B------:R-:W-:-:S04]  /*1810*/  IMAD.SHL.U32 R4, R4, 0x8, RZ ;  /* 0x0000000804047824 */ /* 0x000fc800078e00ff */
[----:B------:R-:W-:-:S05]  /*1820*/  IMAD R4, R5, 0x10, R4 ;  /* 0x0000001005047824 */ /* 0x000fca00078e0204 */
[C---:B------:R-:W-:Y:S01]  /*1830*/  LEA R5, R4.reuse, UR6, 0x1 ;  /* 0x0000000604057c11 */ /* 0x040fe2000f8e08ff */
[----:B------:R-:W-:Y:S01]  /*1840*/  USHF.R.S32.HI UR6, URZ, 0x1f, UR7 ;  /* 0x0000001fff067899 */ /* 0x000fe20008011407 */
[----:B------:R-:W-:-:S04]  /*1850*/  LEA R8, R4, UR9, 0x1 ;  /* 0x0000000904087c11 */ /* 0x000fc8000f8e08ff */
[----:B------:R-:W-:Y:S01]  /*1860*/  LDSM.16.M88.4 R4, [R5] ;  /* 0x000000000504783b */ /* 0x000fe20000000200 */
[----:B------:R-:W-:-:S03]  /*1870*/  ISETP.NE.AND.EX P0, PT, R3, UR6, PT, P0 ;  /* 0x0000000603007c0c */ /* 0x000fc6000bf05300 */
[----:B----4-:R-:W0:Y:S02]  /*1880*/  LDSM.16.MT88.4 R8, [R8] ;  /* 0x000000000808783b */ /* 0x010e240000004200 */
[C---:B0-----:R-:W-:Y:S08]  /*1890*/  HMMA.16816.F16 R12, R4.reuse, R8, R12 ;  /* 0x00000008040c723c */ /* 0x041ff0000000080c */
[----:B------:R-:W-:Y:S01]  /*18a0*/  HMMA.16816.F16 R14, R4, R10, R14 ;  /* 0x0000000a040e723c */ /* 0x000fe2000000080e */
[----:B------:R-:W-:-:S04]  /*18b0*/  NOP ;  /* 0x0000000000007918 */ /* 0x000fc80000000000 */
[----:B------:R-:W-:-:S15]  /*18c0*/  @P0 BRA `(.L_x_23) ;  /* 0xffffffe800400947 */ /* 0x000fde000383ffff */
.L_x_0:
[----:B------:R-:W0:Y:S01]  /*18d0*/  S2R R2, SR_LANEID ;  /* 0x0000000000027919 */ /* 0x000e220000000000 */
[----:B--2---:R-:W1:Y:S01]  /*18e0*/  LDC.64 R16, c[0x0][0x3a0] ;  /* 0x0000e800ff107b82 */ /* 0x004e620000000a00 */
[----:B------:R-:W-:Y:S02]  /*18f0*/  IMAD.U32 R4, RZ, RZ, UR5 ;  /* 0x00000005ff047e24 */ /* 0x000fe4000f8e00ff */
[----:B------:R-:W-:Y:S02]  /*1900*/  IMAD.MOV.U32 R5, RZ, RZ, RZ ;  /* 0x000000ffff057224 */ /* 0x000fe400078e00ff */
[----:B------:R-:W-:-:S03]  /*1910*/  IMAD.MOV.U32 R3, RZ, RZ, RZ ;  /* 0x000000ffff037224 */ /* 0x000fc600078e00ff */
[----:B------:R-:W2:Y:S01]  /*1920*/  LDC.64 R10, c[0x0][0x390] ;  /* 0x0000e400ff0a7b82 */ /* 0x000ea20000000a00 */
[----:B-1----:R-:W-:Y:S01]  /*1930*/  SHF.R.U32.HI R9, RZ, 0x1, R16 ;  /* 0x00000001ff097819 */ /* 0x002fe20000011610 */
[----:B------:R-:W-:Y:S01]  /*1940*/  IMAD.WIDE.U32 R4, R16, UR4, R4 ;  /* 0x0000000410047c25 */ /* 0x000fe2000f8e0004 */
[----:B0-----:R-:W-:Y:S02]  /*1950*/  SHF.R.U32.HI R7, RZ, 0x2, R2 ;  /* 0x00000002ff077819 */ /* 0x001fe40000011602 */
[----:B------:R-:W-:-:S05]  /*1960*/  LOP3.LUT R2, R2, 0x3, RZ, 0xc0, !PT ;  /* 0x0000000302027812 */ /* 0x000fca00078ec0ff */
[----:B------:R-:W-:-:S04]  /*1970*/  IMAD.WIDE.U32 R2, R7, R9, R2 ;  /* 0x0000000907027225 */ /* 0x000fc800078e0002 */
[----:B------:R-:W-:Y:S01]  /*1980*/  IMAD R7, R17, UR4, R5 ;  /* 0x0000000411077c24 */ /* 0x000fe2000f8e0205 */
[----:B--2---:R-:W-:-:S04]  /*1990*/  LEA R5, P0, R4, R10, 0x1 ;  /* 0x0000000a04057211 */ /* 0x004fc800078008ff */
[----:B------:R-:W-:Y:S02]  /*19a0*/  LEA.HI.X R7, R4, R11, R7, 0x1, P0 ;  /* 0x0000000b04077211 */ /* 0x000fe400000f0c07 */
[----:B------:R-:W-:-:S04]  /*19b0*/  LEA R4, P0, R2, R5, 0x2 ;  /* 0x0000000502047211 */ /* 0x000fc800078010ff */
[----:B------:R-:W-:-:S03]  /*19c0*/  LEA.HI.X R5, R2, R7, R3, 0x2, P0 ;  /* 0x0000000702057211 */ /* 0x000fc600000f1403 */
[----:B------:R-:W-:Y:S02]  /*19d0*/  IMAD.WIDE.U32 R2, R9, 0x20, R4 ;  /* 0x0000002009027825 */ /* 0x000fe400078e0004 */
[----:B------:R-:W-:Y:S04]  /*19e0*/  STG.E desc[UR10][R4.64], R12 ;  /* 0x0000000c04007986 */ /* 0x000fe8000c10190a */
[----:B------:R-:W-:Y:S04]  /*19f0*/  STG.E desc[UR10][R2.64], R13 ;  /* 0x0000000d02007986 */ /* 0x000fe8000c10190a */
[----:B------:R-:W-:Y:S04]  /*1a00*/  STG.E desc[UR10][R4.64+0x10], R14 ;  /* 0x0000100e04007986 */ /* 0x000fe8000c10190a */
[----:B------:R-:W-:Y:S01]  /*1a10*/  STG.E desc[UR10][R2.64+0x10], R15 ;  /* 0x0000100f02007986 */ /* 0x000fe2000c10190a */
[----:B------:R-:W-:Y:S05]  /*1a20*/  EXIT ;  /* 0x000000000000794d */ /* 0x000fea0003800000 */
.L_x_24:
[----:B------:R-:W-:-:S00]  /*1a30*/  BRA `(.L_x_24) ;  /* 0xfffffffc00fc7947 */ /* 0x000fc0000383ffff */
[----:B------:R-:W-:-:S00]  /*1a40*/  NOP ;  /* 0x0000000000007918 */ /* 0x000fc00000000000 */
        /* <DEDUP_REMOVED lines=11> */
.L_x_30:


//--------------------- .text._Z9gemm_wmmaPK6__halfS1_PS_mmm --------------------------
	.section	.text._Z9gemm_wmmaPK6__halfS1_PS_mmm,"ax",@progbits
	.align	128
        .global         _Z9gemm_wmmaPK6__halfS1_PS_mmm
        .type           _Z9gemm_wmmaPK6__halfS1_PS_mmm,@function
        .size           _Z9gemm_wmmaPK6__halfS1_PS_mmm,(.L_x_31 - _Z9gemm_wmmaPK6__halfS1_PS_mmm)
        .other          _Z9gemm_wmmaPK6__halfS1_PS_mmm,@"STO_CUDA_ENTRY STV_DEFAULT"
_Z9gemm_wmmaPK6__halfS1_PS_mmm:
.text._Z9gemm_wmmaPK6__halfS1_PS_mmm:
[----:B------:R-:W-:Y:S08]  /*0000*/  LDC R1, c[0x0][0x37c] ;  /* 0x0000df00ff017b82 */ /* 0x000ff00000000800 */
[----:B------:R-:W0:Y:S01]  /*0010*/  S2UR UR13, SR_CTAID.X ;  /* 0x00000000000d79c3 */ /* 0x000e220000002500 */
[----:B------:R-:W1:Y:S07]  /*0020*/  LDCU.64 UR6, c[0x0][0x3a0] ;  /* 0x00007400ff0677ac */ /* 0x000e6e0008000a00 */
[----:B------:R-:W2:Y:S08]  /*0030*/  S2UR UR12, SR_CTAID.Y ;  /* 0x00000000000c79c3 */ /* 0x000eb00000002600 */
[----:B------:R-:W3:Y:S01]  /*0040*/  LDC.64 R2, c[0x0][0x398] ;  /* 0x0000e600ff027b82 */ /* 0x000ee20000000a00 */
[----:B0-----:R-:W-:-:S04]  /*0050*/  USHF.L.U32 UR13, UR13, 0x4, URZ ;  /* 0x000000040d0d7899 */ /* 0x001fc800080006ff */
[----:B-1----:R-:W-:Y:S02]  /*0060*/  UISETP.GE.U32.AND UP0, UPT, UR13, UR6, UPT ;  /* 0x000000060d00728c */ /* 0x002fe4000bf06070 */
[----:B--2---:R-:W-:Y:S02]  /*0070*/  USHF.L.U32 UR4, UR12, 0x4, URZ ;  /* 0x000000040c047899 */ /* 0x004fe400080006ff */
[----:B------:R-:W-:-:S04]  /*0080*/  UISETP.GE.U32.AND.EX UP0, UPT, URZ, UR7, UPT, UP0 ;  /* 0x00000007ff00728c */ /* 0x000fc8000bf06100 */
[----:B---3--:R-:W-:Y:S02]  /*0090*/  ISETP.LE.U32.AND P0, PT, R2, UR4, PT ;  /* 0x0000000402007c0c */ /* 0x008fe4000bf03070 */
[----:B------:R-:W-:Y:S02]  /*00a0*/  PLOP3.LUT P1, PT, PT, PT, UP0, 0x80, 0x8 ;  /* 0x000000000008781c */ /* 0x000fe40003f2f008 */
[----:B------:R-:W-:-:S13]  /*00b0*/  ISETP.GE.U32.AND.EX P0, PT, RZ, R3, PT, P0 ;  /* 0x00000003ff00720c */ /* 0x000fda0003f06100 */
[----:B------:R-:W-:Y:S05]  /*00c0*/  @P1 EXIT P0 ;  /* 0x000000000000194d */ /* 0x000fea0000000000 */
[----:B------:R-:W0:Y:S01]  /*00d0*/  LDCU UR29, c[0x0][0x3a8] ;  /* 0x00007500ff1d77ac */ /* 0x000e220008000800 */
[----:B------:R-:W-:Y:S02]  /*00e0*/  CS2R R14, SRZ ;  /* 0x00000000000e7805 */ /* 0x000fe4000001ff00 */
[----:B------:R-:W-:Y:S01]  /*00f0*/  CS2R R18, SRZ ;  /* 0x0000000000127805 */ /* 0x000fe2000001ff00 */
[----:B------:R-:W1:Y:S01]  /*0100*/  LDCU.64 UR20, c[0x0][0x358] ;  /* 0x00006b00ff1477ac */ /* 0x000e620008000a00 */
[----:B0-----:R-:W-:-:S04]  /*0110*/  UIADD3 UR4, UPT, UPT, UR29, 0x1e, URZ ;  /* 0x0000001e1d047890 */ /* 0x001fc8000fffe0ff */
[----:B------:R-:W-:-:S09]  /*0120*/  UISETP.GE.U32.AND UP0, UPT, UR4, 0x1f, UPT ;  /* 0x0000001f0400788c */ /* 0x000fd2000bf06070 */
[----:B-1----:R-:W-:Y:S05]  /*0130*/  BRA.U !UP0, `(.L_x_25) ;  /* 0x0000000d084c7547 */ /* 0x002fea000b800000 */
[----:B------:R-:W-:Y:S01]  /*0140*/  UIADD3 UR5, UPT, UPT, UR29, 0xf, URZ ;  /* 0x0000000f1d057890 */ /* 0x000fe2000fffe0ff */
[----:B------:R-:W-:Y:S01]  /*0150*/  IMAD.MOV.U32 R14, RZ, RZ, RZ ;  /* 0x000000ffff0e7224 */ /* 0x000fe200078e00ff */
[----:B------:R-:W-:Y:S01]  /*0160*/  UIADD3 UR4, UPT, UPT, UR29, 0xf, URZ ;  /* 0x0000000f1d047890 */ /* 0x000fe2000fffe0ff */
[----:B------:R-:W-:Y:S01]  /*0170*/  CS2R R18, SRZ ;  /* 0x0000000000127805 */ /* 0x000fe2000001ff00 */
[----:B------:R-:W-:-:S04]  /*0180*/  USHF.R.S32.HI UR8, URZ, 0x1f, UR5 ;  /* 0x0000001fff087899 */ /* 0x000fc80008011405 */
[----:B------:R-:W-:Y:S02]  /*0190*/  ULEA.HI UR8, UR8, UR5, URZ, 0x4 ;  /* 0x0000000508087291 */ /* 0x000fe4000f8f20ff */
[----:B------:R-:W-:Y:S02]  /*01a0*/  USHF.R.S32.HI UR5, URZ, 0x1f, UR4 ;  /* 0x0000001fff057899 */ /* 0x000fe40008011404 */
[----:B------:R-:W-:Y:S02]  /*01b0*/  USHF.R.S32.HI UR9, URZ, 0x4, UR8 ;  /* 0x00000004ff097899 */ /* 0x000fe40008011408 */
[----:B------:R-:W-:Y:S02]  /*01c0*/  ULEA.HI UR5, UR5, UR4, URZ, 0x4 ;  /* 0x0000000405057291 */ /* 0x000fe4000f8f20ff */
[----:B------:R-:W-:Y:S02]  /*01d0*/  UISETP.LT.U32.AND UP0, UPT, UR9, 0x1, UPT ;  /* 0x000000010900788c */ /* 0x000fe4000bf01070 */
[----:B------:R-:W-:-:S02]  /*01e0*/  USHF.R.S32.HI UR8, URZ, 0x4, UR5 ;  /* 0x00000004ff087899 */ /* 0x000fc40008011405 */
[----:B------:R-:W-:Y:S02]  /*01f0*/  USEL UR28, UR9, 0x1, !UP0 ;  /* 0x00000001091c7887 */ /* 0x000fe4000c000000 */
[----:B------:R-:W-:Y:S02]  /*0200*/  UISETP.GE.U32.AND UP0, UPT, UR8, 0x4, UPT ;  /* 0x000000040800788c */ /* 0x000fe4000bf06070 */
[----:B------:R-:W-:Y:S01]  /*0210*/  UISETP.LT.U32.AND UP2, UPT, UR8, 0x1, UPT ;  /* 0x000000010800788c */ /* 0x000fe2000bf41070 */
[----:B------:R-:W-:Y:S01]  /*0220*/  UMOV UR4, URZ ;  /* 0x000000ff00047c82 */ /* 0x000fe20008000000 */
[----:B------:R-:W-:Y:S01]  /*0230*/  UMOV UR5, URZ ;  /* 0x000000ff00057c82 */ /* 0x000fe20008000000 */
[----:B------:R-:W-:Y:S02]  /*0240*/  ULOP3.LUT UP1, URZ, UR28, 0x3, URZ, 0xc0, !UPT ;  /* 0x000000031cff7892 */ /* 0x000fe4000f82c0ff */
[----:B------:R-:W-:Y:S02]  /*0250*/  USEL UR8, UR8, 0x1, !UP2 ;  /* 0x0000000108087887 */ /* 0x000fe4000d000000 */
[----:B------:R-:W-:Y:S10]  /*0260*/  BRA.U !UP0, `(.L_x_26) ;  /* 0x0000000508f87547 */ /* 0x000ff4000b800000 */
[----:B------:R-:W0:Y:S01]  /*0270*/  S2R R5, SR_LANEID ;  /* 0x0000000000057919 */ /* 0x000e220000000000 */
[----:B------:R-:W1:Y:S01]  /*0280*/  LDCU.128 UR24, c[0x0][0x380] ;  /* 0x00007000ff1877ac */ /* 0x000e620008000c00 */
[----:B------:R-:W-:Y:S01]  /*0290*/  IMAD.MOV.U32 R17, RZ, RZ, RZ ;  /* 0x000000ffff117224 */ /* 0x000fe200078e00ff */
[----:B------:R-:W-:Y:S01]  /*02a0*/  CS2R R18, SRZ ;  /* 0x0000000000127805 */ /* 0x000fe2000001ff00 */
[----:B------:R-:W-:Y:S01]  /*02b0*/  IMAD.MOV.U32 R14, RZ, RZ, RZ ;  /* 0x000000ffff0e7224 */ /* 0x000fe200078e00ff */
[----:B------:R-:W2:Y:S01]  /*02c0*/  LDCU UR16, c[0x0][0x3ac] ;  /* 0x00007580ff1077ac */ /* 0x000ea20008000800 */
[----:B------:R-:W-:Y:S02]  /*02d0*/  UIMAD.WIDE.U32 UR4, UR12, UR29, URZ ;  /* 0x0000001d0c0472a5 */ /* 0x000fe4000f8e00ff */
[----:B------:R-:W-:Y:S02]  /*02e0*/  USHF.R.U32.HI UR10, URZ, 0x1, UR29 ;  /* 0x00000001ff0a7899 */ /* 0x000fe4000801161d */
[----:B-1----:R-:W-:-:S02]  /*02f0*/  ULEA UR15, UP0, UR4, UR24, 0x5 ;  /* 0x00000018040f7291 */ /* 0x002fc4000f8028ff */
[----:B------:R-:W-:Y:S02]  /*0300*/  ULEA UR14, UP2, UR13, UR26, 0x1 ;  /* 0x0000001a0d0e7291 */ /* 0x000fe4000f8408ff */
[----:B--2---:R-:W-:Y:S02]  /*0310*/  UIMAD UR16, UR12, UR16, UR5 ;  /* 0x000000100c1072a4 */ /* 0x004fe4000f8e0205 */
[----:B------:R-:W-:Y:S02]  /*0320*/  USHF.R.S32.HI UR5, URZ, 0x1f, UR8 ;  /* 0x0000001fff057899 */ /* 0x000fe40008011408 */
[----:B------:R-:W-:Y:S02]  /*0330*/  ULEA.HI.X UR16, UR4, UR25, UR16, 0x5, UP0 ;  /* 0x0000001904107291 */ /* 0x000fe400080f2c10 */
[----:B------:R-:W-:Y:S02]  /*0340*/  USHF.R.U32.HI UR4, URZ, 0x1, UR6 ;  /* 0x00000001ff047899 */ /* 0x000fe40008011606 */
[----:B------:R-:W-:Y:S01]  /*0350*/  UIADD3 UR15, UP0, UPT, UR15, 0x40, URZ ;  /* 0x000000400f0f7890 */ /* 0x000fe2000ff1e0ff */
[----:B0-----:R-:W-:Y:S01]  /*0360*/  LOP3.LUT R16, R5, 0x3, RZ, 0xc0, !PT ;  /* 0x0000000305107812 */ /* 0x001fe200078ec0ff */
[----:B------:R-:W-:Y:S01]  /*0370*/  ULEA.HI.X UR9, UR13, UR27, URZ, 0x1, UP2 ;  /* 0x0000001b0d097291 */ /* 0x000fe200090f0cff */
[----:B------:R-:W-:Y:S01]  /*0380*/  SHF.R.U32.HI R5, RZ, 0x2, R5 ;  /* 0x00000002ff057819 */ /* 0x000fe20000011605 */
[----:B------:R-:W-:Y:S01]  /*0390*/  UIADD3.X UR16, UPT, UPT, URZ, UR16, URZ, UP0, !UPT ;  /* 0x00000010ff107290 */ /* 0x000fe200087fe4ff */
[----:B------:R-:W-:-:S03]  /*03a0*/  UMOV UR11, UR5 ;  /* 0x00000005000b7c82 */ /* 0x000fc60008000000 */
[----:B------:R-:W-:Y:S01]  /*03b0*/  IMAD.WIDE.U32 R2, R5, UR4, R16 ;  /* 0x0000000405027c25 */ /* 0x000fe2000f8e0010 */
[----:B------:R-:W-:-:S03]  /*03c0*/  ULOP3.LUT UR4, UR8, 0xfffffffc, URZ, 0xc0, !UPT ;  /* 0xfffffffc08047892 */ /* 0x000fc6000f8ec0ff */
[----:B------:R-:W-:Y:S01]  /*03d0*/  IMAD.WIDE.U32 R16, R5, UR10, R16 ;  /* 0x0000000a05107c25 */ /* 0x000fe2000f8e0010 */
[----:B------:R-:W-:-:S03]  /*03e0*/  SHF.L.U64.HI R0, R2, 0x2, R3 ;  /* 0x0000000202007819 */ /* 0x000fc60000010203 */
[----:B------:R-:W-:Y:S01]  /*03f0*/  IMAD.SHL.U32 R2, R2, 0x4, RZ ;  /* 0x0000000402027824 */ /* 0x000fe200078e00ff */
[----:B------:R-:W-:-:S06]  /*0400*/  UMOV UR10, UR4 ;  /* 0x00000004000a7c82 */ /* 0x000fcc0008000000 */
.L_x_27:
[----:B------:R-:W-:Y:S01]  /*0410*/  IADD3 R28, P0, PT, R2, UR14, RZ ;  /* 0x0000000e021c7c10 */ /* 0x000fe2000ff1e0ff */
[----:B------:R-:W-:-:S03]  /*0420*/  IMAD.U32 R25, RZ, RZ, UR6 ;  /* 0x00000006ff197e24 */ /* 0x000fc6000f8e00ff */
[----:B------:R-:W-:-:S03]  /*0430*/  IADD3.X R29, PT, PT, R0, UR9, RZ, P0, !PT ;  /* 0x00000009001d7c10 */ /* 0x000fc600087fe4ff */
[----:B------:R-:W-:Y:S02]  /*0440*/  IMAD.WIDE.U32 R24, R25, 0x10, R28 ;  /* 0x0000001019187825 */ /* 0x000fe400078e001c */
[----:B------:R-:W2:Y:S04]  /*0450*/  LDG.E R20, desc[UR20][R28.64] ;  /* 0x000000141c147981 */ /* 0x000ea8000c1e1900 */
[----:B------:R-:W3:Y:S01]  /*0460*/  LDG.E R21, desc[UR20][R24.64] ;  /* 0x0000001418157981 */ /* 0x000ee2000c1e1900 */
[C---:B------:R-:W-:Y:S01]  /*0470*/  SHF.L.U64.HI R3, R16.reuse, 0x2, R17 ;  /* 0x0000000210037819 */ /* 0x040fe20000010211 */
[----:B------:R-:W-:Y:S01]  /*0480*/  IMAD.U32 R27, RZ, RZ, UR29 ;  /* 0x0000001dff1b7e24 */ /* 0x000fe2000f8e00ff */
[----:B------:R-:W-:Y:S01]  /*0490*/  LEA R22, P0, R16, UR15, 0x2 ;  /* 0x0000000f10167c11 */ /* 0x000fe2000f8010ff */
[----:B------:R-:W4:Y:S03]  /*04a0*/  LDG.E R28, desc[UR20][R28.64+0x10] ;  /* 0x000010141c1c7981 */ /* 0x000f26000c1e1900 */
[----:B------:R-:W-:Y:S01]  /*04b0*/  IADD3.X R23, PT, PT, R3, UR16, RZ, P0, !PT ;  /* 0x0000001003177c10 */ /* 0x000fe200087fe4ff */
[----:B------:R-:W5:Y:S02]  /*04c0*/  LDG.E R25, desc[UR20][R24.64+0x10] ;  /* 0x0000101418197981 */ /* 0x000f64000c1e1900 */
[----:B------:R-:W-:-:S02]  /*04d0*/  IMAD.WIDE.U32 R26, R27, 0x10, R22 ;  /* 0x000000101b1a7825 */ /* 0x000fc400078e0016 */
[----:B------:R-:W4:Y:S04]  /*04e0*/  LDG.E R4, desc[UR20][R22.64+-0x40] ;  /* 0xffffc01416047981 */ /* 0x000f28000c1e1900 */
[----:B------:R-:W4:Y:S04]  /*04f0*/  LDG.E R6, desc[UR20][R22.64+-0x30] ;  /* 0xffffd01416067981 */ /* 0x000f28000c1e1900 */
[----:B------:R-:W4:Y:S04]  /*0500*/  LDG.E R5, desc[UR20][R26.64+-0x40] ;  /* 0xffffc0141a057981 */ /* 0x000f28000c1e1900 */
[----:B------:R-:W4:Y:S01]  /*0510*/  LDG.E R7, desc[UR20][R26.64+-0x30] ;  /* 0xffffd0141a077981 */ /* 0x000f22000c1e1900 */
[----:B------:R-:W-:-:S02]  /*0520*/  USHF.L.U64.HI UR17, UR6, 0x5, UR7 ;  /* 0x0000000506117899 */ /* 0x000fc40008010207 */
[----:B------:R-:W-:-:S04]  /*0530*/  ULEA UR8, UP0, UR6, UR14, 0x5 ;  /* 0x0000000e06087291 */ /* 0x000fc8000f8028ff */
[----:B------:R-:W-:Y:S02]  /*0540*/  IMAD.U32 R3, RZ, RZ, UR17 ;  /* 0x00000011ff037e24 */ /* 0x000fe4000f8e00ff */
[----:B------:R-:W-:Y:S02]  /*0550*/  PLOP3.LUT P1, PT, PT, PT, UP0, 0x80, 0x8 ;  /* 0x000000000008781c */ /* 0x000fe40003f2f008 */
[----:B------:R-:W-:Y:S01]  /*0560*/  IADD3 R12, P0, PT, R2, UR8, RZ ;  /* 0x00000008020c7c10 */ /* 0x000fe2000ff1e0ff */
[----:B------:R-:W-:-:S03]  /*0570*/  IMAD.U32 R11, RZ, RZ, UR6 ;  /* 0x00000006ff0b7e24 */ /* 0x000fc6000f8e00ff */
[----:B------:R-:W-:-:S03]  /*0580*/  IADD3.X R13, PT, PT, R0, UR9, R3, P0, P1 ;  /* 0x00000009000d7c10 */ /* 0x000fc600087e2403 */
[----:B------:R-:W-:Y:S02]  /*0590*/  IMAD.WIDE.U32 R10, R11, 0x10, R12 ;  /* 0x000000100b0a7825 */ /* 0x000fe400078e000c */
[----:B------:R-:W5:Y:S04]  /*05a0*/  LDG.E R24, desc[UR20][R12.64] ;  /* 0x000000140c187981 */ /* 0x000f68000c1e1900 */
[----:B------:R-:W5:Y:S04]  /*05b0*/  LDG.E R3, desc[UR20][R10.64] ;  /* 0x000000140a037981 */ /* 0x000f68000c1e1900 */
[----:B------:R-:W5:Y:S04]  /*05c0*/  LDG.E R12, desc[UR20][R12.64+0x10] ;  /* 0x000010140c0c7981 */ /* 0x000f68000c1e1900 */
[----:B------:R-:W5:Y:S04]  /*05d0*/  LDG.E R13, desc[UR20][R10.64+0x10] ;  /* 0x000010140a0d7981 */ /* 0x000f68000c1e1900 */
[----:B------:R-:W5:Y:S04]  /*05e0*/  LDG.E R10, desc[UR20][R22.64+-0x10] ;  /* 0xfffff014160a7981 */ /* 0x000f68000c1e1900 */
[----:B------:R-:W5:Y:S04]  /*05f0*/  LDG.E R11, desc[UR20][R26.64+-0x10] ;  /* 0xfffff0141a0b7981 */ /* 0x000f68000c1e1900 */
[----:B--2---:R-:W-:Y:S04]  /*0600*/  MOVM.16.MT88 R8, R20 ;  /* 0x000000001408723a */ /* 0x004fe80000000000 */
[----:B---3--:R-:W4:Y:S02]  /*0610*/  MOVM.16.MT88 R9, R21 ;  /* 0x000000001509723a */ /* 0x008f240000000000 */
[----:B----4-:R-:W-:Y:S02]  /*0620*/  HMMA.16816.F16 R18, R4, R8, R18 ;  /* 0x000000080412723c */ /* 0x010fe40000000812 */
[----:B------:R-:W2:Y:S04]  /*0630*/  LDG.E R8, desc[UR20][R22.64+-0x20] ;  /* 0xffffe01416087981 */ /* 0x000ea8000c1e1900 */
[----:B------:R-:W2:Y:S04]  /*0640*/  LDG.E R9, desc[UR20][R26.64+-0x20] ;  /* 0xffffe0141a097981 */ /* 0x000ea8000c1e1900 */
[----:B------:R-:W-:Y:S04]  /*0650*/  MOVM.16.MT88 R20, R28 ;  /* 0x000000001c14723a */ /* 0x000fe80000000000 */
[----:B-----5:R-:W0:Y:S01]  /*0660*/  MOVM.16.MT88 R21, R25 ;  /* 0x000000001915723a */ /* 0x020e220000000000 */
[----:B------:R-:W-:-:S02]  /*0670*/  USHF.L.U64.HI UR17, UR6, 0x6, UR7 ;  /* 0x0000000606117899 */ /* 0x000fc40008010207 */
[----:B------:R-:W-:Y:S02]  /*0680*/  ULEA UR8, UP0, UR6, UR14, 0x6 ;  /* 0x0000000e06087291 */ /* 0x000fe4000f8030ff */
[----:B------:R-:W-:-:S04]  /*0690*/  IMAD.U32 R29, RZ, RZ, UR6 ;  /* 0x00000006ff1d7e24 */ /* 0x000fc8000f8e00ff */
[----:B------:R-:W-:Y:S01]  /*06a0*/  PLOP3.LUT P1, PT, PT, PT, UP0, 0x80, 0x8 ;  /* 0x000000000008781c */ /* 0x000fe20003f2f008 */
[----:B0-----:R-:W-:Y:S01]  /*06b0*/  HMMA.16816.F16 R20, R4, R20, R14 ;  /* 0x000000140414723c */ /* 0x001fe2000000080e */
[----:B------:R-:W-:Y:S04]  /*06c0*/  MOVM.16.MT88 R14, R24 ;  /* 0x00000000180e723a */ /* 0x000fe80000000000 */
[----:B------:R0:W2:Y:S01]  /*06d0*/  MOVM.16.MT88 R15, R3 ;  /* 0x00000000030f723a */ /* 0x0000a20000000000 */
[----:B------:R-:W-:Y:S01]  /*06e0*/  IMAD.U32 R5, RZ, RZ, UR17 ;  /* 0x00000011ff057e24 */ /* 0x000fe2000f8e00ff */
[----:B------:R-:W-:-:S04]  /*06f0*/  IADD3 R6, P0, PT, R2, UR8, RZ ;  /* 0x0000000802067c10 */ /* 0x000fc8000ff1e0ff */
[----:B------:R-:W-:Y:S01]  /*0700*/  IADD3.X R7, PT, PT, R0, UR9, R5, P0, P1 ;  /* 0x0000000900077c10 */ /* 0x000fe200087e2405 */
[----:B------:R-:W-:Y:S02]  /*0710*/  UMOV UR8, UR14 ;  /* 0x0000000e00087c82 */ /* 0x000fe40008000000 */
[----:B------:R-:W-:Y:S01]  /*0720*/  IMAD.WIDE.U32 R28, R29, 0x10, R6 ;  /* 0x000000101d1c7825 */ /* 0x000fe200078e0006 */
[----:B------:R-:W-:Y:S01]  /*0730*/  MOVM.16.MT88 R12, R12 ;  /* 0x000000000c0c723a */ /* 0x000fe20000000000 */
[----:B------:R-:W-:Y:S02]  /*0740*/  UIMAD UR17, UR7, 0x60, URZ ;  /* 0x00000060071178a4 */ /* 0x000fe4000f8e02ff */
[----:B------:R-:W-:Y:S01]  /*0750*/  UIMAD.WIDE.U32 UR18, UR6, 0x60, UR8 ;  /* 0x00000060061278a5 */ /* 0x000fe2000f8e0008 */
[----:B------:R-:W1:Y:S04]  /*0760*/  MOVM.16.MT88 R13, R13 ;  /* 0x000000000d0d723a */ /* 0x000e680000000000 */
[----:B------:R-:W3:Y:S04]  /*0770*/  LDG.E R5, desc[UR20][R6.64] ;  /* 0x0000001406057981 */ /* 0x000ee8000c1e1900 */
[----:B------:R-:W4:Y:S04]  /*0780*/  LDG.E R4, desc[UR20][R6.64+0x10] ;  /* 0x0000101406047981 */ /* 0x000f28000c1e1900 */
[----:B0-----:R-:W5:Y:S04]  /*0790*/  LDG.E R3, desc[UR20][R28.64+0x10] ;  /* 0x000010141c037981 */ /* 0x001f68000c1e1900 */
[----:B------:R0:W5:Y:S01]  /*07a0*/  LDG.E R6, desc[UR20][R28.64] ;  /* 0x000000141c067981 */ /* 0x000162000c1e1900 */
[----:B------:R-:W-:Y:S01]  /*07b0*/  IADD3 R24, P0, PT, R2, UR18, RZ ;  /* 0x0000001202187c10 */ /* 0x000fe2000ff1e0ff */
[----:B--2---:R-:W-:Y:S01]  /*07c0*/  HMMA.16816.F16 R18, R8, R14, R18 ;  /* 0x0000000e0812723c */ /* 0x004fe20000000812 */
[----:B------:R-:W-:Y:S01]  /*07d0*/  IMAD.U32 R15, RZ, RZ, UR17 ;  /* 0x00000011ff0f7e24 */ /* 0x000fe2000f8e00ff */
[----:B------:R-:W2:Y:S04]  /*07e0*/  LDG.E R14, desc[UR20][R22.64+0x30] ;  /* 0x00003014160e7981 */ /* 0x000ea8000c1e1900 */
[----:B------:R-:W-:Y:S01]  /*07f0*/  IADD3.X R25, PT, PT, R0, UR19, R15, P0, !PT ;  /* 0x0000001300197c10 */ /* 0x000fe200087fe40f */
[----:B------:R-:W-:-:S04]  /*0800*/  IMAD.U32 R15, RZ, RZ, UR6 ;  /* 0x00000006ff0f7e24 */ /* 0x000fc8000f8e00ff */
[----:B0-----:R-:W-:Y:S01]  /*0810*/  IMAD.WIDE.U32 R28, R15, 0x10, R24 ;  /* 0x000000100f1c7825 */ /* 0x001fe200078e0018 */
[----:B------:R-:W2:Y:S01]  /*0820*/  LDG.E R7, desc[UR20][R24.64] ;  /* 0x0000001418077981 */ /* 0x000ea2000c1e1900 */
[----:B-1----:R-:W-:Y:S03]  /*0830*/  HMMA.16816.F16 R20, R8, R12, R20 ;  /* 0x0000000c0814723c */ /* 0x002fe60000000814 */
[----:B------:R-:W2:Y:S04]  /*0840*/  LDG.E R8, desc[UR20][R22.64] ;  /* 0x0000001416087981 */ /* 0x000ea8000c1e1900 */
[----:B------:R-:W2:Y:S04]  /*0850*/  LDG.E R10, desc[UR20][R22.64+0x10] ;  /* 0x00001014160a7981 */ /* 0x000ea8000c1e1900 */
[----:B------:R-:W2:Y:S04]  /*0860*/  LDG.E R24, desc[UR20][R24.64+0x10] ;  /* 0x0000101418187981 */ /* 0x000ea8000c1e1900 */
[----:B------:R-:W2:Y:S04]  /*0870*/  LDG.E R9, desc[UR20][R26.64] ;  /* 0x000000141a097981 */ /* 0x000ea8000c1e1900 */
[----:B------:R-:W2:Y:S04]  /*0880*/  LDG.E R11, desc[UR20][R26.64+0x10] ;  /* 0x000010141a0b7981 */ /* 0x000ea8000c1e1900 */
[----:B------:R-:W2:Y:S04]  /*0890*/  LDG.E R25, desc[UR20][R28.64] ;  /* 0x000000141c197981 */ /* 0x000ea8000c1e1900 */
[----:B------:R3:W2:Y:S04]  /*08a0*/  LDG.E R12, desc[UR20][R22.64+0x20] ;  /* 0x00002014160c7981 */ /* 0x0006a8000c1e1900 */
[----:B------:R-:W2:Y:S04]  /*08b0*/  LDG.E R13, desc[UR20][R26.64+0x20] ;  /* 0x000020141a0d7981 */ /* 0x000ea8000c1e1900 */
[----:B------:R-:W2:Y:S04]  /*08c0*/  LDG.E R28, desc[UR20][R28.64+0x10] ;  /* 0x000010141c1c7981 */ /* 0x000ea8000c1e1900 */
[----:B------:R4:W2:Y:S04]  /*08d0*/  LDG.E R15, desc[UR20][R26.64+0x30] ;  /* 0x000030141a0f7981 */ /* 0x0008a8000c1e1900 */
[----:B---3--:R-:W-:Y:S04]  /*08e0*/  MOVM.16.MT88 R22, R5 ;  /* 0x000000000516723a */ /* 0x008fe80000000000 */
[----:B----4-:R-:W-:Y:S04]  /*08f0*/  MOVM.16.MT88 R26, R4 ;  /* 0x00000000041a723a */ /* 0x010fe80000000000 */
[----:B-----5:R-:W-:Y:S04]  /*0900*/  MOVM.16.MT88 R27, R3 ;  /* 0x00000000031b723a */ /* 0x020fe80000000000 */
[----:B------:R-:W0:Y:S01]  /*0910*/  MOVM.16.MT88 R23, R6 ;  /* 0x000000000617723a */ /* 0x000e220000000000 */
[----:B------:R-:W-:-:S04]  /*0920*/  UIADD3 UR10, UP0, UPT, UR10, -0x4, URZ ;  /* 0xfffffffc0a0a7890 */ /* 0x000fc8000ff1e0ff */
[----:B------:R-:W-:Y:S02]  /*0930*/  UIADD3.X UR11, UPT, UPT, UR11, -0x1, URZ, UP0, !UPT ;  /* 0xffffffff0b0b7890 */ /* 0x000fe400087fe4ff */
[----:B------:R-:W-:-:S04]  /*0940*/  UISETP.NE.U32.AND UP0, UPT, UR10, URZ, UPT ;  /* 0x000000ff0a00728c */ /* 0x000fc8000bf05070 */
[----:B------:R-:W-:Y:S02]  /*0950*/  UISETP.NE.AND.EX UP0, UPT, UR11, URZ, UPT, UP0 ;  /* 0x000000ff0b00728c */ /* 0x000fe4000bf05300 */
[----:B------:R-:W-:Y:S02]  /*0960*/  USHF.L.U64.HI UR8, UR6, 0x7, UR7 ;  /* 0x0000000706087899 */ /* 0x000fe40008010207 */
[----:B------:R-:W-:Y:S02]  /*0970*/  UIADD3 UR15, UP2, UPT, UR15, 0x80, URZ ;  /* 0x000000800f0f7890 */ /* 0x000fe4000ff5e0ff */
[----:B------:R-:W-:Y:S02]  /*0980*/  ULEA UR14, UP3, UR6, UR14, 0x7 ;  /* 0x0000000e060e7291 */ /* 0x000fe4000f8638ff */
[----:B------:R-:W-:Y:S02]  /*0990*/  UIADD3.X UR16, UPT, UPT, URZ, UR16, URZ, UP2, !UPT ;  /* 0x00000010ff107290 */ /* 0x000fe400097fe4ff */
[----:B------:R-:W-:Y:S01]  /*09a0*/  UIADD3.X UR9, UPT, UPT, UR9, UR8, URZ, UP3, !UPT ;  /* 0x0000000809097290 */ /* 0x000fe20009ffe4ff */
[----:B--2---:R-:W-:Y:S04]  /*09b0*/  MOVM.16.MT88 R4, R7 ;  /* 0x000000000704723a */ /* 0x004fe80000000000 */
[----:B------:R-:W-:Y:S01]  /*09c0*/  MOVM.16.MT88 R24, R24 ;  /* 0x000000001818723a */ /* 0x000fe20000000000 */
[C---:B0-----:R-:W-:Y:S03]  /*09d0*/  HMMA.16816.F16 R18, R8.reuse, R22, R18 ;  /* 0x000000160812723c */ /* 0x041fe60000000812 */
[----:B------:R-:W0:Y:S05]  /*09e0*/  MOVM.16.MT88 R5, R25 ;  /* 0x000000001905723a */ /* 0x000e2a0000000000 */
[----:B------:R-:W-:Y:S01]  /*09f0*/  HMMA.16816.F16 R20, R8, R26, R20 ;  /* 0x0000001a0814723c */ /* 0x000fe20000000814 */
[----:B------:R-:W1:Y:S11]  /*0a00*/  MOVM.16.MT88 R25, R28 ;  /* 0x000000001c19723a */ /* 0x000e760000000000 */
[C---:B0-----:R-:W-:Y:S08]  /*0a10*/  HMMA.16816.F16 R18, R12.reuse, R4, R18 ;  /* 0x000000040c12723c */ /* 0x041ff00000000812 */
[----:B-1----:R-:W-:Y:S01]  /*0a20*/  HMMA.16816.F16 R14, R12, R24, R20 ;  /* 0x000000180c0e723c */ /* 0x002fe20000000814 */
[----:B------:R-:W-:-:S04]  /*0a30*/  NOP ;  /* 0x0000000000007918 */ /* 0x000fc80000000000 */
[----:B------:R-:W-:-:S15]  /*0a40*/  BRA.U UP0, `(.L_x_27) ;  /* 0xfffffff900707547 */ /* 0x000fde000b83ffff */
.L_x_26:
[----:B------:R-:W-:Y:S05]  /*0a50*/  BRA.U !UP1, `(.L_x_25) ;  /* 0x0000000509047547 */ /* 0x000fea000b800000 */
[----:B------:R-:W0:Y:S01]  /*0a60*/  S2R R0, SR_LANEID ;  /* 0x0000000000007919 */ /* 0x000e220000000000 */
[----:B------:R-:W1:Y:S01]  /*0a70*/  LDCU UR23, c[0x0][0x3ac] ;  /* 0x00007580ff1777ac */ /* 0x000e620008000800 */
[----:B------:R-:W-:Y:S01]  /*0a80*/  IMAD.MOV.U32 R3, RZ, RZ, RZ ;  /* 0x000000ffff037224 */ /* 0x000fe200078e00ff */
[----:B------:R-:W2:Y:S01]  /*0a90*/  LDCU.128 UR8, c[0x0][0x380] ;  /* 0x00007000ff0877ac */ /* 0x000ea20008000c00 */
[----:B------:R-:W-:Y:S02]  /*0aa0*/  UIMAD UR19, UR5, UR6, URZ ;  /* 0x00000006051372a4 */ /* 0x000fe4000f8e02ff */
[----:B------:R-:W-:Y:S02]  /*0ab0*/  USHF.L.U64.HI UR18, UR4, 0x5, UR5 ;  /* 0x0000000504127899 */ /* 0x000fe40008010205 */
[----:B------:R-:W-:Y:S02]  /*0ac0*/  UIMAD.WIDE.U32 UR16, UR12, UR29, URZ ;  /* 0x0000001d0c1072a5 */ /* 0x000fe4000f8e00ff */
[----:B------:R-:W-:-:S02]  /*0ad0*/  USHF.L.U32 UR5, UR4, 0x5, URZ ;  /* 0x0000000504057899 */ /* 0x000fc400080006ff */
[----:B------:R-:W-:Y:S02]  /*0ae0*/  UIMAD.WIDE.U32 UR14, UR4, UR6, URZ ;  /* 0x00000006040e72a5 */ /* 0x000fe4000f8e00ff */
[----:B------:R-:W-:Y:S02]  /*0af0*/  UIMAD UR22, UR4, UR7, UR19 ;  /* 0x00000007041672a4 */ /* 0x000fe4000f8e0213 */
[----:B------:R-:W-:Y:S02]  /*0b00*/  ULEA UR4, UP1, UR16, UR5, 0x5 ;  /* 0x0000000510047291 */ /* 0x000fe4000f8228ff */
[----:B------:R-:W-:Y:S02]  /*0b10*/  USHF.L.U32 UR19, UR14, 0x5, URZ ;  /* 0x000000050e137899 */ /* 0x000fe400080006ff */
[----:B------:R-:W-:Y:S02]  /*0b20*/  USHF.R.U32.HI UR24, URZ, 0x1, UR29 ;  /* 0x00000001ff187899 */ /* 0x000fe4000801161d */
[----:B------:R-:W-:-:S02]  /*0b30*/  UIADD3 UR5, UPT, UPT, UR15, UR22, URZ ;  /* 0x000000160f057290 */ /* 0x000fc4000fffe0ff */
[----:B------:R-:W-:Y:S02]  /*0b40*/  USHF.R.U32.HI UR25, URZ, 0x1, UR6 ;  /* 0x00000001ff197899 */ /* 0x000fe40008011606 */
[----:B-1----:R-:W-:Y:S01]  /*0b50*/  UIMAD UR23, UR12, UR23, UR17 ;  /* 0x000000170c1772a4 */ /* 0x002fe2000f8e0211 */
[----:B0-----:R-:W-:Y:S01]  /*0b60*/  LOP3.LUT R2, R0, 0x3, RZ, 0xc0, !PT ;  /* 0x0000000300027812 */ /* 0x001fe200078ec0ff */
[----:B--2---:R-:W-:Y:S01]  /*0b70*/  UIADD3 UR8, UP2, UPT, UR4, UR8, URZ ;  /* 0x0000000804087290 */ /* 0x004fe2000ff5e0ff */
[----:B------:R-:W-:Y:S01]  /*0b80*/  SHF.R.U32.HI R5, RZ, 0x2, R0 ;  /* 0x00000002ff057819 */ /* 0x000fe20000011600 */
[----:B------:R-:W-:Y:S02]  /*0b90*/  ULEA UR4, UP0, UR13, UR19, 0x1 ;  /* 0x000000130d047291 */ /* 0x000fe4000f8008ff */
[----:B------:R-:W-:Y:S02]  /*0ba0*/  USHF.L.U64.HI UR14, UR14, 0x5, UR5 ;  /* 0x000000050e0e7899 */ /* 0x000fe40008010205 */
[----:B------:R-:W-:Y:S01]  /*0bb0*/  ULEA.HI.X UR16, UR16, UR18, UR23, 0x5, UP1 ;  /* 0x0000001210107291 */ /* 0x000fe200088f2c17 */
[----:B------:R-:W-:Y:S01]  /*0bc0*/  IMAD.WIDE.U32 R22, R5, UR24, R2 ;  /* 0x0000001805167c25 */ /* 0x000fe2000f8e0002 */
[----:B------:R-:W-:-:S02]  /*0bd0*/  UIADD3 UR10, UP1, UPT, UR4, UR10, URZ ;  /* 0x0000000a040a7290 */ /* 0x000fc4000ff3e0ff */
[----:B------:R-:W-:Y:S01]  /*0be0*/  ULEA.HI.X UR4, UR13, UR14, URZ, 0x1, UP0 ;  /* 0x0000000e0d047291 */ /* 0x000fe200080f0cff */
[----:B------:R-:W-:Y:S01]  /*0bf0*/  IMAD.WIDE.U32 R2, R5, UR25, R2 ;  /* 0x0000001905027c25 */ /* 0x000fe2000f8e0002 */
[----:B------:R-:W-:Y:S01]  /*0c00*/  SHF.L.U64.HI R25, R22, 0x2, R23 ;  /* 0x0000000216197819 */ /* 0x000fe20000010217 */
[----:B------:R-:W-:Y:S02]  /*0c10*/  UIADD3.X UR9, UPT, UPT, UR16, UR9, URZ, UP2, !UPT ;  /* 0x0000000910097290 */ /* 0x000fe400097fe4ff */
[----:B------:R-:W-:Y:S01]  /*0c20*/  UIADD3.X UR11, UPT, UPT, UR4, UR11, URZ, UP1, !UPT ;  /* 0x0000000b040b7290 */ /* 0x000fe20008ffe4ff */
[----:B------:R-:W-:Y:S01]  /*0c30*/  SHF.L.U64.HI R28, R2, 0x2, R3 ;  /* 0x00000002021c7819 */ /* 0x000fe20000010203 */
[----:B------:R-:W-:Y:S02]  /*0c40*/  USHF.L.U64.HI UR14, UR6, 0x5, UR7 ;  /* 0x00000005060e7899 */ /* 0x000fe40008010207 */
[----:B------:R-:W-:Y:S01]  /*0c50*/  ULOP3.LUT UR5, UR28, 0x3, URZ, 0xc0, !UPT ;  /* 0x000000031c057892 */ /* 0x000fe2000f8ec0ff */
[----:B------:R-:W-:-:S11]  /*0c60*/  UMOV UR4, URZ ;  /* 0x000000ff00047c82 */ /* 0x000fd60008000000 */
.L_x_28:
[----:B------:R-:W-:Y:S01]  /*0c70*/  LEA R12, P0, R2, UR10, 0x2 ;  /* 0x0000000a020c7c11 */ /* 0x000fe2000f8010ff */
[----:B------:R-:W-:-:S03]  /*0c80*/  IMAD.U32 R17, RZ, RZ, UR6 ;  /* 0x00000006ff117e24 */ /* 0x000fc6000f8e00ff */
[----:B------:R-:W-:-:S03]  /*0c90*/  IADD3.X R13, PT, PT, R28, UR11, RZ, P0, !PT ;  /* 0x0000000b1c0d7c10 */ /* 0x000fc600087fe4ff */
[----:B------:R-:W-:Y:S02]  /*0ca0*/  IMAD.WIDE.U32 R16, R17, 0x10, R12 ;  /* 0x0000001011107825 */ /* 0x000fe400078e000c */
[----:B------:R-:W2:Y:S04]  /*0cb0*/  LDG.E R0, desc[UR20][R12.64] ;  /* 0x000000140c007981 */ /* 0x000ea8000c1e1900 */
[----:B------:R-:W3:Y:S04]  /*0cc0*/  LDG.E R20, desc[UR20][R16.64] ;  /* 0x0000001410147981 */ /* 0x000ee8000c1e1900 */
[----:B------:R-:W4:Y:S04]  /*0cd0*/  LDG.E R21, desc[UR20][R12.64+0x10] ;  /* 0x000010140c157981 */ /* 0x000f28000c1e1900 */
[----:B------:R-:W5:Y:S01]  /*0ce0*/  LDG.E R24, desc[UR20][R16.64+0x10] ;  /* 0x0000101410187981 */ /* 0x000f62000c1e1900 */
[----:B------:R-:W-:Y:S01]  /*0cf0*/  LEA R8, P0, R22, UR8, 0x2 ;  /* 0x0000000816087c11 */ /* 0x000fe2000f8010ff */
[----:B------:R-:W-:-:S03]  /*0d00*/  IMAD.U32 R11, RZ, RZ, UR29 ;  /* 0x0000001dff0b7e24 */ /* 0x000fc6000f8e00ff */
[----:B------:R-:W-:-:S03]  /*0d10*/  IADD3.X R9, PT, PT, R25, UR9, RZ, P0, !PT ;  /* 0x0000000919097c10 */ /* 0x000fc600087fe4ff */
[----:B------:R-:W-:Y:S02]  /*0d20*/  IMAD.WIDE.U32 R10, R11, 0x10, R8 ;  /* 0x000000100b0a7825 */ /* 0x000fe400078e0008 */
[----:B------:R-:W5:Y:S04]  /*0d30*/  LDG.E R4, desc[UR20][R8.64] ;  /* 0x0000001408047981 */ /* 0x000f68000c1e1900 */
[----:B------:R-:W5:Y:S04]  /*0d40*/  LDG.E R6, desc[UR20][R8.64+0x10] ;  /* 0x0000101408067981 */ /* 0x000f68000c1e1900 */
[----:B------:R-:W5:Y:S04]  /*0d50*/  LDG.E R5, desc[UR20][R10.64] ;  /* 0x000000140a057981 */ /* 0x000f68000c1e1900 */
[----:B------:R-:W5:Y:S01]  /*0d60*/  LDG.E R7, desc[UR20][R10.64+0x10] ;  /* 0x000010140a077981 */ /* 0x000f62000c1e1900 */
[----:B------:R-:W-:-:S02]  /*0d70*/  UIADD3 UR5, UP0, UPT, UR5, -0x1, URZ ;  /* 0xffffffff05057890 */ /* 0x000fc4000ff1e0ff */
[----:B------:R-:W-:Y:S02]  /*0d80*/  ULEA UR10, UP1, UR6, UR10, 0x5 ;  /* 0x0000000a060a7291 */ /* 0x000fe4000f8228ff */
[----:B------:R-:W-:Y:S02]  /*0d90*/  UIADD3.X UR4, UPT, UPT, UR4, -0x1, URZ, UP0, !UPT ;  /* 0xffffffff04047890 */ /* 0x000fe400087fe4ff */
[----:B------:R-:W-:Y:S02]  /*0da0*/  UISETP.NE.U32.AND UP0, UPT, UR5, URZ, UPT ;  /* 0x000000ff0500728c */ /* 0x000fe4000bf05070 */
[----:B------:R-:W-:Y:S02]  /*0db0*/  UIADD3 UR8, UP2, UPT, UR8, 0x20, URZ ;  /* 0x0000002008087890 */ /* 0x000fe4000ff5e0ff */
[----:B------:R-:W-:Y:S02]  /*0dc0*/  UISETP.NE.AND.EX UP0, UPT, UR4, URZ, UPT, UP0 ;  /* 0x000000ff0400728c */ /* 0x000fe4000bf05300 */
[----:B------:R-:W-:-:S02]  /*0dd0*/  UIADD3.X UR11, UPT, UPT, UR11, UR14, URZ, UP1, !UPT ;  /* 0x0000000e0b0b7290 */ /* 0x000fc40008ffe4ff */
[----:B------:R-:W-:Y:S01]  /*0de0*/  UIADD3.X UR9, UPT, UPT, URZ, UR9, URZ, UP2, !UPT ;  /* 0x00000009ff097290 */ /* 0x000fe200097fe4ff */
[----:B--2---:R-:W-:Y:S04]  /*0df0*/  MOVM.16.MT88 R26, R0 ;  /* 0x00000000001a723a */ /* 0x004fe80000000000 */
[----:B---3--:R-:W0:Y:S04]  /*0e00*/  MOVM.16.MT88 R27, R20 ;  /* 0x00000000141b723a */ /* 0x008e280000000000 */
[----:B----4-:R-:W-:Y:S04]  /*0e10*/  MOVM.16.MT88 R12, R21 ;  /* 0x00000000150c723a */ /* 0x010fe80000000000 */
[----:B-----5:R-:W1:Y:S01]  /*0e20*/  MOVM.16.MT88 R13, R24 ;  /* 0x00000000180d723a */ /* 0x020e620000000000 */
[C---:B0-----:R-:W-:Y:S08]  /*0e30*/  HMMA.16816.F16 R18, R4.reuse, R26, R18 ;  /* 0x0000001a0412723c */ /* 0x041ff00000000812 */
[----:B-1----:R-:W-:Y:S01]  /*0e40*/  HMMA.16816.F16 R14, R4, R12, R14 ;  /* 0x0000000c040e723c */ /* 0x002fe2000000080e */
[----:B------:R-:W-:-:S04]  /*0e50*/  NOP ;  /* 0x0000000000007918 */ /* 0x000fc80000000000 */
[----:B------:R-:W-:-:S15]  /*0e60*/  BRA.U UP0, `(.L_x_28) ;  /* 0xfffffffd00807547 */ /* 0x000fde000b83ffff */
.L_x_25:
[----:B------:R-:W0:Y:S01]  /*0e70*/  S2R R0, SR_LANEID ;  /* 0x0000000000007919 */ /* 0x000e220000000000 */
[----:B------:R-:W1:Y:S01]  /*0e80*/  LDCU.64 UR8, c[0x0][0x390] ;  /* 0x00007200ff0877ac */ /* 0x000e620008000a00 */
[----:B------:R-:W-:Y:S01]  /*0e90*/  IMAD.MOV.U32 R3, RZ, RZ, RZ ;  /* 0x000000ffff037224 */ /* 0x000fe200078e00ff */
[----:B------:R-:W-:Y:S01]  /*0ea0*/  USHF.L.U32 UR12, UR12, 0x4, URZ ;  /* 0x000000040c0c7899 */ /* 0x000fe200080006ff */
[----:B------:R-:W-:Y:S01]  /*0eb0*/  UMOV UR4, UR13 ;  /* 0x0000000d00047c82 */ /* 0x000fe20008000000 */
[----:B------:R-:W-:Y:S01]  /*0ec0*/  UMOV UR5, URZ ;  /* 0x000000ff00057c82 */ /* 0x000fe20008000000 */
[----:B------:R-:W-:Y:S02]  /*0ed0*/  USHF.R.U32.HI UR10, URZ, 0x1, UR6 ;  /* 0x00000001ff0a7899 */ /* 0x000fe40008011606 */
[----:B------:R-:W-:-:S04]  /*0ee0*/  UIMAD.WIDE.U32 UR4, UR12, UR6, UR4 ;  /* 0x000000060c0472a5 */ /* 0x000fc8000f8e0004 */
[----:B------:R-:W-:Y:S02]  /*0ef0*/  UIMAD UR7, UR12, UR7, UR5 ;  /* 0x000000070c0772a4 */ /* 0x000fe4000f8e0205 */
[----:B-1----:R-:W-:-:S04]  /*0f00*/  ULEA UR5, UP0, UR4, UR8, 0x1 ;  /* 0x0000000804057291 */ /* 0x002fc8000f8008ff */
[----:B------:R-:W-:Y:S01]  /*0f10*/  ULEA.HI.X UR4, UR4, UR9, UR7, 0x1, UP0 ;  /* 0x0000000904047291 */ /* 0x000fe200080f0c07 */
[----:B0-----:R-:W-:Y:S02]  /*0f20*/  LOP3.LUT R2, R0, 0x3, RZ, 0xc0, !PT ;  /* 0x0000000300027812 */ /* 0x001fe400078ec0ff */
[----:B------:R-:W-:-:S05]  /*0f30*/  SHF.R.U32.HI R5, RZ, 0x2, R0 ;  /* 0x00000002ff057819 */ /* 0x000fca0000011600 */
[----:B------:R-:W-:-:S03]  /*0f40*/  IMAD.WIDE.U32 R4, R5, UR10, R2 ;  /* 0x0000000a05047c25 */ /* 0x000fc6000f8e0002 */
[----:B------:R-:W-:-:S04]  /*0f50*/  LEA R2, P0, R4, UR5, 0x2 ;  /* 0x0000000504027c11 */ /* 0x000fc8000f8010ff */
[----:B------:R-:W-:Y:S01]  /*0f60*/  LEA.HI.X R3, R4, UR4, R5, 0x2, P0 ;  /* 0x0000000404037c11 */ /* 0x000fe200080f1405 */
[----:B------:R-:W-:-:S04]  /*0f70*/  IMAD.U32 R5, RZ, RZ, UR10 ;  /* 0x0000000aff057e24 */ /* 0x000fc8000f8e00ff */
[----:B------:R-:W-:Y:S01]  /*0f80*/  IMAD.WIDE.U32 R4, R5, 0x20, R2 ;  /* 0x0000002005047825 */ /* 0x000fe200078e0002 */
[----:B------:R-:W-:Y:S04]  /*0f90*/  STG.E desc[UR20][R2.64], R18 ;  /* 0x0000001202007986 */ /* 0x000fe8000c101914 */
[----:B------:R-:W-:Y:S04]  /*0fa0*/  STG.E desc[UR20][R4.64], R19 ;  /* 0x0000001304007986 */ /* 0x000fe8000c101914 */
[----:B------:R-:W-:Y:S04]  /*0fb0*/  STG.E desc[UR20][R2.64+0x10], R14 ;  /* 0x0000100e02007986 */ /* 0x000fe8000c101914 */
[----:B------:R-:W-:Y:S01]  /*0fc0*/  STG.E desc[UR20][R4.64+0x10], R15 ;  /* 0x0000100f04007986 */ /* 0x000fe2000c101914 */
[----:B------:R-:W-:Y:S05]  /*0fd0*/  EXIT ;  /* 0x000000000000794d */ /* 0x000fea0003800000 */
.L_x_29:
        /* <DEDUP_REMOVED lines=10> */
.L_x_31:


//--------------------- .nv.shared._Z16gemm_wmma_sharedPK6__halfS1_PS_mmm --------------------------
	.section	.nv.shared._Z16gemm_wmma_sharedPK6__halfS1_PS_mmm,"aw",@nobits
	.sectionflags	@""
	.align	2
.nv.shared._Z16gemm_wmma_sharedPK6__halfS1_PS_mmm:
	.zero		2048


//--------------------- .nv.shared.reserved.0     --------------------------
	.section	.nv.shared.reserved.0,"aw",@nobits
	.weak		__nv_reservedSMEM_offset_0_alias
	.size		__nv_reservedSMEM_offset_0_alias, 0, 64
	.other		__nv_reservedSMEM_offset_0_alias,@"STO_CUDA_RESERVED_SHARED STV_DEFAULT"
__nv_reservedSMEM_offset_0_alias:
	.zero		0
	.zero		64


//--------------------- .nv.constant0._Z16gemm_wmma_sharedPK6__halfS1_PS_mmm --------------------------
	.section	.nv.constant0._Z16gemm_wmma_sharedPK6__halfS1_PS_mmm,"a",@progbits
	.sectionflags	@""
	.align	4
.nv.constant0._Z16gemm_wmma_sharedPK6__halfS1_PS_mmm:
	.zero		944


//--------------------- .nv.constant0._Z9gemm_wmmaPK6__halfS1_PS_mmm --------------------------
	.section	.nv.constant0._Z9gemm_wmmaPK6__halfS1_PS_mmm,"a",@progbits
	.sectionflags	@""
	.align	4
.nv.constant0._Z9gemm_wmmaPK6__halfS1_PS_mmm:
	.zero		944


//--------------------- SYMBOLS --------------------------

	.type		.nv.reservedSmem.offset0,@object
	.size		.nv.reservedSmem.offset0,0x4
	.type		.nv.reservedSmem.cap,@object
	.size		.nv.reservedSmem.cap,0x4
